	.headerflags	@"EF_CUDA_TEXMODE_UNIFIED EF_CUDA_64BIT_ADDRESS EF_CUDA_ACCELERATORS EF_CUDA_SM90 EF_CUDA_VIRTUAL_SM(EF_CUDA_SM90)"
	.elftype	@"ET_EXEC"


//--------------------- .nv.info                  --------------------------
	.section	.nv.info,"",@"SHT_CUDA_INFO"
	.align	4


	//----- nvinfo : EIATTR_REGCOUNT
	.align		4
        /*0000*/ 	.byte	0x04, 0x2f
        /*0002*/ 	.short	(.L_1 - .L_0)
	.align		4
.L_0:
        /*0004*/ 	.word	index@(triton_poi_fused_max_pool2d_with_indices_11)
        /*0008*/ 	.word	0x00000050


	//----- nvinfo : EIATTR_MIN_STACK_SIZE
	.align		4
.L_1:
        /*000c*/ 	.byte	0x04, 0x12
        /*000e*/ 	.short	(.L_3 - .L_2)
	.align		4
.L_2:
        /*0010*/ 	.word	index@(triton_poi_fused_max_pool2d_with_indices_11)
        /*0014*/ 	.word	0x00000000


	//----- nvinfo : EIATTR_FRAME_SIZE
	.align		4
.L_3:
        /*0018*/ 	.byte	0x04, 0x11
        /*001a*/ 	.short	(.L_5 - .L_4)
	.align		4
.L_4:
        /*001c*/ 	.word	index@(triton_poi_fused_max_pool2d_with_indices_11)
        /*0020*/ 	.word	0x00000000


	//----- nvinfo : EIATTR_MIN_STACK_SIZE
	.align		4
.L_5:
        /*0024*/ 	.byte	0x04, 0x12
        /*0026*/ 	.short	(.L_7 - .L_6)
	.align		4
.L_6:
        /*0028*/ 	.word	index@(triton_poi_fused_max_pool2d_with_indices_11)
        /*002c*/ 	.word	0x00000000
.L_7:


//--------------------- .nv.info.triton_poi_fused_max_pool2d_with_indices_11 --------------------------
	.section	.nv.info.triton_poi_fused_max_pool2d_with_indices_11,"",@"SHT_CUDA_INFO"
	.sectionflags	@""
	.align	4


	//----- nvinfo : EIATTR_CUDA_API_VERSION
	.align		4
        /*0000*/ 	.byte	0x04, 0x37
        /*0002*/ 	.short	(.L_9 - .L_8)
.L_8:
        /*0004*/ 	.word	0x0000007c


	//----- nvinfo : EIATTR_KPARAM_INFO
	.align		4
.L_9:
        /*0008*/ 	.byte	0x04, 0x17
        /*000a*/ 	.short	(.L_11 - .L_10)
.L_10:
        /*000c*/ 	.word	0x00000000
        /*0010*/ 	.short	0x0004
        /*0012*/ 	.short	0x001c
        /*0014*/ 	.byte	0x00, 0xf0, 0x11, 0x00


	//----- nvinfo : EIATTR_KPARAM_INFO
	.align		4
.L_11:
        /*0018*/ 	.byte	0x04, 0x17
        /*001a*/ 	.short	(.L_13 - .L_12)
.L_12:
        /*001c*/ 	.word	0x00000000
        /*0020*/ 	.short	0x0003
        /*0022*/ 	.short	0x0018
        /*0024*/ 	.byte	0x00, 0xf0, 0x11, 0x00


	//----- nvinfo : EIATTR_KPARAM_INFO
	.align		4
.L_13:
        /*0028*/ 	.byte	0x04, 0x17
        /*002a*/ 	.short	(.L_15 - .L_14)
.L_14:
        /*002c*/ 	.word	0x00000000
        /*0030*/ 	.short	0x0002
        /*0032*/ 	.short	0x0010
        /*0034*/ 	.byte	0x00, 0xf4, 0x21, 0x00


	//----- nvinfo : EIATTR_KPARAM_INFO
	.align		4
.L_15:
        /*0038*/ 	.byte	0x04, 0x17
        /*003a*/ 	.short	(.L_17 - .L_16)
.L_16:
        /*003c*/ 	.word	0x00000000
        /*0040*/ 	.short	0x0001
        /*0042*/ 	.short	0x0008
        /*0044*/ 	.byte	0x00, 0xf4, 0x21, 0x00


	//----- nvinfo : EIATTR_KPARAM_INFO
	.align		4
.L_17:
        /*0048*/ 	.byte	0x04, 0x17
        /*004a*/ 	.short	(.L_19 - .L_18)
.L_18:
        /*004c*/ 	.word	0x00000000
        /*0050*/ 	.short	0x0000
        /*0052*/ 	.short	0x0000
        /*0054*/ 	.byte	0x00, 0xf4, 0x21, 0x00


	//----- nvinfo : EIATTR_SPARSE_MMA_MASK
	.align		4
.L_19:
        /*0058*/ 	.byte	0x03, 0x50
        /*005a*/ 	.short	0x0000


	//----- nvinfo : EIATTR_MAXREG_COUNT
	.align		4
        /*005c*/ 	.byte	0x03, 0x1b
        /*005e*/ 	.short	0x00ff


	//----- nvinfo : EIATTR_EXIT_INSTR_OFFSETS
	.align		4
        /*0060*/ 	.byte	0x04, 0x1c
        /*0062*/ 	.short	(.L_21 - .L_20)


	//   ....[0]....
.L_20:
        /*0064*/ 	.word	0x00002f00


	//   ....[1]....
        /*0068*/ 	.word	0x00002f30


	//----- nvinfo : EIATTR_REQNTID
	.align		4
.L_21:
        /*006c*/ 	.byte	0x04, 0x10
        /*006e*/ 	.short	(.L_23 - .L_22)
.L_22:
        /*0070*/ 	.word	0x00000100
        /*0074*/ 	.word	0x00000001
        /*0078*/ 	.word	0x00000001


	//----- nvinfo : EIATTR_CBANK_PARAM_SIZE
	.align		4
.L_23:
        /*007c*/ 	.byte	0x03, 0x19
        /*007e*/ 	.short	0x0020


	//----- nvinfo : EIATTR_PARAM_CBANK
	.align		4
        /*0080*/ 	.byte	0x04, 0x0a
        /*0082*/ 	.short	(.L_25 - .L_24)
	.align		4
.L_24:
        /*0084*/ 	.word	index@(.nv.constant0.triton_poi_fused_max_pool2d_with_indices_11)
        /*0088*/ 	.short	0x0210
        /*008a*/ 	.short	0x0020


	//----- nvinfo : EIATTR_SW_WAR
	.align		4
.L_25:
        /*008c*/ 	.byte	0x04, 0x36
        /*008e*/ 	.short	(.L_27 - .L_26)
.L_26:
        /*0090*/ 	.word	0x00000008
.L_27:


//--------------------- .nv.callgraph             --------------------------
	.section	.nv.callgraph,"",@"SHT_CUDA_CALLGRAPH"
	.align	4
	.sectionentsize	8
	.align		4
        /*0000*/ 	.word	0x00000000
	.align		4
        /*0004*/ 	.word	0xffffffff
	.align		4
        /*0008*/ 	.word	0x00000000
	.align		4
        /*000c*/ 	.word	0xfffffffe
	.align		4
        /*0010*/ 	.word	0x00000000
	.align		4
        /*0014*/ 	.word	0xfffffffd
	.align		4
        /*0018*/ 	.word	0x00000000
	.align		4
        /*001c*/ 	.word	0xfffffffc


//--------------------- .text.triton_poi_fused_max_pool2d_with_indices_11 --------------------------
	.section	.text.triton_poi_fused_max_pool2d_with_indices_11,"ax",@progbits
	.sectionflags	@"SHF_BARRIERS=1"
	.align	128
        .global         triton_poi_fused_max_pool2d_with_indices_11
        .type           triton_poi_fused_max_pool2d_with_indices_11,@function
        .size           triton_poi_fused_max_pool2d_with_indices_11,(.L_x_1 - triton_poi_fused_max_pool2d_with_indices_11)
        .other          triton_poi_fused_max_pool2d_with_indices_11,@"STO_CUDA_ENTRY STV_DEFAULT"
triton_poi_fused_max_pool2d_with_indices_11:
.text.triton_poi_fused_max_pool2d_with_indices_11:
[----:B------:R-:W0:Y:S01]  /*0000*/  LDC R1, c[0x0][0x28] ;  /* 0x00000a00ff017b82 */ /* 0x000e220000000800 */
[----:B------:R-:W1:Y:S01]  /*0010*/  S2R R6, SR_CTAID.X ;  /* 0x0000000000067919 */ /* 0x000e620000002500 */
[----:B------:R-:W-:Y:S01]  /*0020*/  CS2R R70, SRZ ;  /* 0x0000000000467805 */ /* 0x000fe2000001ff00 */
[----:B------:R-:W-:Y:S01]  /*0030*/  ULDC.64 UR6, c[0x0][0x208] ;  /* 0x0000820000067ab9 */ /* 0x000fe20000000a00 */
[----:B------:R-:W-:Y:S01]  /*0040*/  CS2R R76, SRZ ;  /* 0x00000000004c7805 */ /* 0x000fe2000001ff00 */
[----:B------:R-:W2:Y:S01]  /*0050*/  S2R R7, SR_TID.X ;  /* 0x0000000000077919 */ /* 0x000ea20000002100 */
[----:B------:R-:W-:Y:S01]  /*0060*/  IMAD.MOV.U32 R14, RZ, RZ, RZ ;  /* 0x000000ffff0e7224 */ /* 0x000fe200078e00ff */
[----:B------:R-:W3:Y:S01]  /*0070*/  S2R R8, SR_CTAID.Y ;  /* 0x0000000000087919 */ /* 0x000ee20000002600 */
[----:B-1----:R-:W-:Y:S01]  /*0080*/  IMAD.SHL.U32 R6, R6, 0x40, RZ ;  /* 0x0000004006067824 */ /* 0x002fe200078e00ff */
[----:B--2---:R-:W-:-:S04]  /*0090*/  SHF.R.U32.HI R61, RZ, 0x6, R7 ;  /* 0x00000006ff3d7819 */ /* 0x004fc80000011607 */
[----:B------:R-:W-:Y:S01]  /*00a0*/  LOP3.LUT R0, R6, 0x3f, R7, 0xf8, !PT ;  /* 0x0000003f06007812 */ /* 0x000fe200078ef807 */
[----:B---3--:R-:W-:Y:S01]  /*00b0*/  IMAD.SHL.U32 R8, R8, 0x40, RZ ;  /* 0x0000004008087824 */ /* 0x008fe200078e00ff */
[----:B------:R-:W-:Y:S02]  /*00c0*/  SGXT.U32 R61, R61, 0x2 ;  /* 0x000000023d3d781a */ /* 0x000fe40000000000 */
[----:B------:R-:W-:Y:S02]  /*00d0*/  SHF.R.S32.HI R3, RZ, 0x1f, R0 ;  /* 0x0000001fff037819 */ /* 0x000fe40000011400 */
[----:B------:R-:W-:Y:S02]  /*00e0*/  ISETP.GE.AND P0, PT, R0, 0x400, PT ;  /* 0x000004000000780c */ /* 0x000fe40003f06270 */
[----:B------:R-:W-:Y:S02]  /*00f0*/  LEA.HI R3, R3, R0, RZ, 0x5 ;  /* 0x0000000003037211 */ /* 0x000fe400078f28ff */
[----:B------:R-:W-:-:S02]  /*0100*/  LOP3.LUT R18, R8, 0xc, R61, 0xfe, !PT ;  /* 0x0000000c08127812 */ /* 0x000fc400078efe3d */
[C---:B------:R-:W-:Y:S01]  /*0110*/  LOP3.LUT R5, R3.reuse, 0x7fffffe0, RZ, 0xc0, !PT ;  /* 0x7fffffe003057812 */ /* 0x040fe200078ec0ff */
[----:B------:R-:W-:Y:S01]  /*0120*/  IMAD.SHL.U32 R3, R3, 0x4, RZ ;  /* 0x0000000403037824 */ /* 0x000fe200078e00ff */
[----:B------:R-:W-:Y:S02]  /*0130*/  ISETP.LT.AND P3, PT, R18, 0x100, !P0 ;  /* 0x000001001200780c */ /* 0x000fe40004761270 */
[----:B------:R-:W-:Y:S01]  /*0140*/  LOP3.LUT R28, R8, R61, RZ, 0xfc, !PT ;  /* 0x0000003d081c7212 */ /* 0x000fe200078efcff */
[----:B------:R-:W-:Y:S01]  /*0150*/  IMAD.IADD R5, R0, 0x1, -R5 ;  /* 0x0000000100057824 */ /* 0x000fe200078e0a05 */
[----:B------:R-:W-:Y:S01]  /*0160*/  LOP3.LUT R2, R3, 0xffffff80, RZ, 0xc0, !PT ;  /* 0xffffff8003027812 */ /* 0x000fe200078ec0ff */
[----:B------:R-:W-:Y:S01]  /*0170*/  IMAD.MOV.U32 R0, RZ, RZ, RZ ;  /* 0x000000ffff007224 */ /* 0x000fe200078e00ff */
[----:B------:R-:W-:Y:S02]  /*0180*/  ISETP.LT.AND P4, PT, R28, 0x100, !P0 ;  /* 0x000001001c00780c */ /* 0x000fe40004781270 */
[----:B------:R-:W-:Y:S01]  /*0190*/  LOP3.LUT R34, R8, 0x4, R61, 0xfe, !PT ;  /* 0x0000000408227812 */ /* 0x000fe200078efe3d */
[----:B------:R-:W-:Y:S01]  /*01a0*/  IMAD R35, R5, 0x2, R2 ;  /* 0x0000000205237824 */ /* 0x000fe200078e0202 */
[----:B------:R-:W-:Y:S01]  /*01b0*/  LOP3.LUT R22, R8, 0x8, R61, 0xfe, !PT ;  /* 0x0000000808167812 */ /* 0x000fe200078efe3d */
[----:B------:R-:W1:Y:S01]  /*01c0*/  LDC.64 R4, c[0x0][0x210] ;  /* 0x00008400ff047b82 */ /* 0x000e620000000a00 */
[----:B------:R-:W-:Y:S01]  /*01d0*/  ISETP.LT.AND P1, PT, R34, 0x100, !P0 ;  /* 0x000001002200780c */ /* 0x000fe20004721270 */
[----:B------:R-:W-:Y:S01]  /*01e0*/  IMAD R31, R18, 0x1000, R35 ;  /* 0x00001000121f7824 */ /* 0x000fe200078e0223 */
[----:B------:R-:W-:Y:S01]  /*01f0*/  ISETP.LT.AND P2, PT, R22, 0x100, !P0 ;  /* 0x000001001600780c */ /* 0x000fe20004741270 */
[----:B------:R-:W-:-:S02]  /*0200*/  VIADD R67, R35, 0x1 ;  /* 0x0000000123437836 */ /* 0x000fc40000000000 */
[C---:B------:R-:W-:Y:S02]  /*0210*/  IMAD R11, R28.reuse, 0x1000, R35 ;  /* 0x000010001c0b7824 */ /* 0x040fe400078e0223 */
[----:B------:R-:W-:Y:S02]  /*0220*/  IMAD R33, R28, 0x1000, R67 ;  /* 0x000010001c217824 */ /* 0x000fe400078e0243 */
[----:B------:R-:W-:Y:S02]  /*0230*/  IMAD R25, R34, 0x1000, R35 ;  /* 0x0000100022197824 */ /* 0x000fe400078e0223 */
[----:B------:R-:W-:Y:S02]  /*0240*/  IMAD.MOV.U32 R75, RZ, RZ, RZ ;  /* 0x000000ffff4b7224 */ /* 0x000fe400078e00ff */
[----:B------:R-:W-:Y:S02]  /*0250*/  VIADD R16, R35, 0x40 ;  /* 0x0000004023107836 */ /* 0x000fe40000000000 */
[----:B------:R-:W-:-:S02]  /*0260*/  IMAD.MOV.U32 R29, RZ, RZ, RZ ;  /* 0x000000ffff1d7224 */ /* 0x000fc400078e00ff */
[----:B------:R-:W-:Y:S02]  /*0270*/  IMAD.MOV.U32 R60, RZ, RZ, RZ ;  /* 0x000000ffff3c7224 */ /* 0x000fe400078e00ff */
[----:B------:R-:W-:Y:S02]  /*0280*/  VIADD R15, R35, 0x41 ;  /* 0x00000041230f7836 */ /* 0x000fe40000000000 */
[----:B------:R-:W-:Y:S02]  /*0290*/  IMAD.MOV.U32 R52, RZ, RZ, RZ ;  /* 0x000000ffff347224 */ /* 0x000fe400078e00ff */
[----:B-1----:R-:W-:-:S04]  /*02a0*/  IMAD.WIDE R30, R31, 0x4, R4 ;  /* 0x000000041f1e7825 */ /* 0x002fc800078e0204 */
[--C-:B------:R-:W-:Y:S01]  /*02b0*/  IMAD.WIDE R10, R11, 0x4, R4.reuse ;  /* 0x000000040b0a7825 */ /* 0x100fe200078e0204 */
[----:B------:R1:W2:Y:S03]  /*02c0*/  @P3 LDG.E.EL R71, desc[UR6][R30.64] ;  /* 0x000000061e473981 */ /* 0x0002a6000c2e1900 */
[--C-:B------:R-:W-:Y:S01]  /*02d0*/  IMAD.WIDE R32, R33, 0x4, R4.reuse ;  /* 0x0000000421207825 */ /* 0x100fe200078e0204 */
[----:B------:R-:W3:Y:S03]  /*02e0*/  @P4 LDG.E.EL R77, desc[UR6][R10.64] ;  /* 0x000000060a4d4981 */ /* 0x000ee6000c2e1900 */
[----:B------:R-:W-:Y:S01]  /*02f0*/  IMAD.WIDE R24, R25, 0x4, R4 ;  /* 0x0000000419187825 */ /* 0x000fe200078e0204 */
[----:B------:R-:W3:Y:S03]  /*0300*/  @P4 LDG.E.EL R0, desc[UR6][R32.64] ;  /* 0x0000000620004981 */ /* 0x000ee6000c2e1900 */
[----:B-1----:R-:W-:Y:S01]  /*0310*/  IMAD R31, R34, 0x1000, R67 ;  /* 0x00001000221f7824 */ /* 0x002fe200078e0243 */
[----:B------:R-:W4:Y:S01]  /*0320*/  @P1 LDG.E.EL R76, desc[UR6][R24.64] ;  /* 0x00000006184c1981 */ /* 0x000f22000c2e1900 */
[----:B------:R-:W-:-:S02]  /*0330*/  IMAD.MOV.U32 R51, RZ, RZ, RZ ;  /* 0x000000ffff337224 */ /* 0x000fc400078e00ff */
[----:B------:R-:W-:Y:S01]  /*0340*/  IMAD.WIDE R30, R31, 0x4, R4 ;  /* 0x000000041f1e7825 */ /* 0x000fe200078e0204 */
[----:B------:R-:W-:-:S03]  /*0350*/  CS2R R12, SRZ ;  /* 0x00000000000c7805 */ /* 0x000fc6000001ff00 */
[----:B------:R-:W-:Y:S01]  /*0360*/  IMAD R27, R22, 0x1000, R35 ;  /* 0x00001000161b7824 */ /* 0x000fe200078e0223 */
[----:B------:R-:W4:Y:S01]  /*0370*/  @P1 LDG.E.EL R75, desc[UR6][R30.64] ;  /* 0x000000061e4b1981 */ /* 0x000f22000c2e1900 */
[--C-:B------:R-:W-:Y:S02]  /*0380*/  IMAD R37, R28, 0x1000, R16.reuse ;  /* 0x000010001c257824 */ /* 0x100fe400078e0210 */
[----:B------:R-:W-:Y:S02]  /*0390*/  IMAD R3, R34, 0x1000, R16 ;  /* 0x0000100022037824 */ /* 0x000fe400078e0210 */
[----:B------:R-:W-:-:S04]  /*03a0*/  IMAD.WIDE R36, R37, 0x4, R4 ;  /* 0x0000000425247825 */ /* 0x000fc800078e0204 */
[--C-:B------:R-:W-:Y:S01]  /*03b0*/  IMAD R39, R28, 0x1000, R15.reuse ;  /* 0x000010001c277824 */ /* 0x100fe200078e020f */
[----:B------:R1:W5:Y:S01]  /*03c0*/  @P4 LDG.E.EL R29, desc[UR6][R36.64] ;  /* 0x00000006241d4981 */ /* 0x000362000c2e1900 */
[----:B------:R-:W-:Y:S02]  /*03d0*/  IMAD R41, R34, 0x1000, R15 ;  /* 0x0000100022297824 */ /* 0x000fe400078e020f */
[----:B------:R-:W-:-:S04]  /*03e0*/  IMAD.WIDE R26, R27, 0x4, R4 ;  /* 0x000000041b1a7825 */ /* 0x000fc800078e0204 */
[--C-:B01----:R-:W-:Y:S01]  /*03f0*/  IMAD.WIDE R36, R3, 0x4, R4.reuse ;  /* 0x0000000403247825 */ /* 0x103fe200078e0204 */
[----:B------:R-:W2:Y:S04]  /*0400*/  @P2 LDG.E.EL R14, desc[UR6][R26.64] ;  /* 0x000000061a0e2981 */ /* 0x000ea8000c2e1900 */
[----:B------:R-:W2:Y:S01]  /*0410*/  @P1 LDG.E.EL R60, desc[UR6][R36.64] ;  /* 0x00000006243c1981 */ /* 0x000ea2000c2e1900 */
[----:B------:R-:W-:-:S04]  /*0420*/  IMAD.WIDE R38, R39, 0x4, R4 ;  /* 0x0000000427267825 */ /* 0x000fc800078e0204 */
[----:B------:R-:W-:Y:S01]  /*0430*/  IMAD.WIDE R40, R41, 0x4, R4 ;  /* 0x0000000429287825 */ /* 0x000fe200078e0204 */
[----:B------:R-:W2:Y:S03]  /*0440*/  @P4 LDG.E.EL R52, desc[UR6][R38.64] ;  /* 0x0000000626344981 */ /* 0x000ea6000c2e1900 */
[----:B------:R-:W-:Y:S01]  /*0450*/  IMAD R31, R22, 0x1000, R67 ;  /* 0x00001000161f7824 */ /* 0x000fe200078e0243 */
[----:B------:R-:W2:Y:S03]  /*0460*/  @P1 LDG.E.EL R51, desc[UR6][R40.64] ;  /* 0x0000000628331981 */ /* 0x000ea6000c2e1900 */
[----:B------:R-:W-:-:S05]  /*0470*/  IMAD.WIDE R30, R31, 0x4, R4 ;  /* 0x000000041f1e7825 */ /* 0x000fca00078e0204 */
[----:B------:R0:W2:Y:S01]  /*0480*/  @P2 LDG.E.EL R13, desc[UR6][R30.64] ;  /* 0x000000061e0d2981 */ /* 0x0000a2000c2e1900 */
[----:B------:R-:W-:-:S04]  /*0490*/  IMAD R3, R18, 0x1000, R67 ;  /* 0x0000100012037824 */ /* 0x000fc800078e0243 */
[----:B0-----:R-:W-:-:S05]  /*04a0*/  IMAD.WIDE R30, R3, 0x4, R4 ;  /* 0x00000004031e7825 */ /* 0x001fca00078e0204 */
[----:B------:R-:W2:Y:S01]  /*04b0*/  @P3 LDG.E.EL R70, desc[UR6][R30.64] ;  /* 0x000000061e463981 */ /* 0x000ea2000c2e1900 */
[----:B------:R-:W-:Y:S01]  /*04c0*/  IMAD R39, R22, 0x1000, R16 ;  /* 0x0000100016277824 */ /* 0x000fe200078e0210 */
[----:B------:R-:W-:-:S03]  /*04d0*/  CS2R R62, SRZ ;  /* 0x00000000003e7805 */ /* 0x000fc6000001ff00 */
[----:B------:R-:W-:Y:S01]  /*04e0*/  IMAD.WIDE R38, R39, 0x4, R4 ;  /* 0x0000000427267825 */ /* 0x000fe200078e0204 */
[----:B------:R-:W-:-:S04]  /*04f0*/  LOP3.LUT R20, R8, 0x14, R61, 0xfe, !PT ;  /* 0x0000001408147812 */ /* 0x000fc800078efe3d */
[----:B------:R-:W2:Y:S01]  /*0500*/  @P2 LDG.E.EL R62, desc[UR6][R38.64] ;  /* 0x00000006263e2981 */ /* 0x000ea2000c2e1900 */
[----:B------:R-:W-:Y:S01]  /*0510*/  IMAD R37, R18, 0x1000, R16 ;  /* 0x0000100012257824 */ /* 0x000fe200078e0210 */
[----:B------:R-:W-:Y:S02]  /*0520*/  ISETP.LT.AND P6, PT, R20, 0x100, !P0 ;  /* 0x000001001400780c */ /* 0x000fe400047c1270 */
[----:B------:R-:W-:Y:S01]  /*0530*/  CS2R R68, SRZ ;  /* 0x0000000000447805 */ /* 0x000fe2000001ff00 */
[----:B------:R-:W-:-:S04]  /*0540*/  IMAD.WIDE R36, R37, 0x4, R4 ;  /* 0x0000000425247825 */ /* 0x000fc800078e0204 */
[----:B------:R-:W-:Y:S01]  /*0550*/  IMAD R27, R20, 0x1000, R35 ;  /* 0x00001000141b7824 */ /* 0x000fe200078e0223 */
[----:B------:R-:W2:Y:S01]  /*0560*/  @P3 LDG.E.EL R69, desc[UR6][R36.64] ;  /* 0x0000000624453981 */ /* 0x000ea2000c2e1900 */
[----:B------:R-:W-:Y:S02]  /*0570*/  IMAD.MOV.U32 R17, RZ, RZ, RZ ;  /* 0x000000ffff117224 */ /* 0x000fe400078e00ff */
[----:B------:R-:W-:-:S04]  /*0580*/  IMAD.WIDE R26, R27, 0x4, R4 ;  /* 0x000000041b1a7825 */ /* 0x000fc800078e0204 */
[----:B------:R-:W-:Y:S01]  /*0590*/  IMAD R23, R22, 0x1000, R15 ;  /* 0x0000100016177824 */ /* 0x000fe200078e020f */
[----:B------:R0:W2:Y:S03]  /*05a0*/  @P6 LDG.E.EL R17, desc[UR6][R26.64] ;  /* 0x000000061a116981 */ /* 0x0000a6000c2e1900 */
[----:B------:R-:W-:Y:S01]  /*05b0*/  IMAD.WIDE R22, R23, 0x4, R4 ;  /* 0x0000000417167825 */ /* 0x000fe200078e0204 */
[----:B0-----:R-:W-:-:S03]  /*05c0*/  CS2R R26, SRZ ;  /* 0x00000000001a7805 */ /* 0x001fc6000001ff00 */
[----:B------:R-:W-:-:S03]  /*05d0*/  IMAD R41, R18, 0x1000, R15 ;  /* 0x0000100012297824 */ /* 0x000fc600078e020f */
[----:B------:R0:W2:Y:S01]  /*05e0*/  @P2 LDG.E.EL R27, desc[UR6][R22.64] ;  /* 0x00000006161b2981 */ /* 0x0000a2000c2e1900 */
[----:B------:R-:W-:Y:S01]  /*05f0*/  IMAD.WIDE R40, R41, 0x4, R4 ;  /* 0x0000000429287825 */ /* 0x000fe200078e0204 */
[----:B------:R-:W-:-:S04]  /*0600*/  LOP3.LUT R2, R8, 0x10, R61, 0xfe, !PT ;  /* 0x0000001008027812 */ /* 0x000fc800078efe3d */
[----:B------:R-:W2:Y:S01]  /*0610*/  @P3 LDG.E.EL R26, desc[UR6][R40.64] ;  /* 0x00000006281a3981 */ /* 0x000ea2000c2e1900 */
[C---:B------:R-:W-:Y:S01]  /*0620*/  ISETP.LT.AND P5, PT, R2.reuse, 0x100, !P0 ;  /* 0x000001000200780c */ /* 0x040fe200047a1270 */
[C---:B------:R-:W-:Y:S02]  /*0630*/  IMAD R25, R2.reuse, 0x1000, R35 ;  /* 0x0000100002197824 */ /* 0x040fe400078e0223 */
[----:B------:R-:W-:Y:S01]  /*0640*/  IMAD R9, R2, 0x1000, R67 ;  /* 0x0000100002097824 */ /* 0x000fe200078e0243 */
[----:B------:R-:W-:Y:S01]  /*0650*/  CS2R R10, SRZ ;  /* 0x00000000000a7805 */ /* 0x000fe2000001ff00 */
[----:B------:R-:W-:-:S04]  /*0660*/  IMAD.WIDE R24, R25, 0x4, R4 ;  /* 0x0000000419187825 */ /* 0x000fc800078e0204 */
[----:B------:R-:W-:-:S04]  /*0670*/  IMAD.WIDE R38, R9, 0x4, R4 ;  /* 0x0000000409267825 */ /* 0x000fc800078e0204 */
[----:B------:R1:W2:Y:S04]  /*0680*/  @P5 LDG.E.EL R12, desc[UR6][R24.64] ;  /* 0x00000006180c5981 */ /* 0x0002a8000c2e1900 */
[----:B------:R-:W2:Y:S01]  /*0690*/  @P5 LDG.E.EL R11, desc[UR6][R38.64] ;  /* 0x00000006260b5981 */ /* 0x000ea2000c2e1900 */
[----:B------:R-:W-:Y:S01]  /*06a0*/  IMAD R43, R20, 0x1000, R67 ;  /* 0x00001000142b7824 */ /* 0x000fe200078e0243 */
[----:B------:R-:W-:-:S03]  /*06b0*/  CS2R R64, SRZ ;  /* 0x0000000000407805 */ /* 0x000fc6000001ff00 */
[----:B------:R-:W-:-:S05]  /*06c0*/  IMAD.WIDE R42, R43, 0x4, R4 ;  /* 0x000000042b2a7825 */ /* 0x000fca00078e0204 */
[----:B------:R-:W2:Y:S01]  /*06d0*/  @P6 LDG.E.EL R64, desc[UR6][R42.64] ;  /* 0x000000062a406981 */ /* 0x000ea2000c2e1900 */
[C---:B------:R-:W-:Y:S01]  /*06e0*/  IMAD R3, R2.reuse, 0x1000, R16 ;  /* 0x0000100002037824 */ /* 0x040fe200078e0210 */
[----:B------:R-:W-:Y:S01]  /*06f0*/  CS2R R18, SRZ ;  /* 0x0000000000127805 */ /* 0x000fe2000001ff00 */
[----:B------:R-:W-:Y:S02]  /*0700*/  IMAD R21, R2, 0x1000, R15 ;  /* 0x0000100002157824 */ /* 0x000fe400078e020f */
[----:B------:R-:W-:Y:S01]  /*0710*/  IMAD.WIDE R2, R3, 0x4, R4 ;  /* 0x0000000403027825 */ /* 0x000fe200078e0204 */
[----:B------:R-:W-:-:S04]  /*0720*/  LOP3.LUT R32, R8, 0x18, R61, 0xfe, !PT ;  /* 0x0000001808207812 */ /* 0x000fc800078efe3d */
[----:B------:R-:W2:Y:S01]  /*0730*/  @P5 LDG.E.EL R18, desc[UR6][R2.64] ;  /* 0x0000000602125981 */ /* 0x000ea2000c2e1900 */
[----:B0-----:R-:W-:Y:S01]  /*0740*/  IMAD R23, R20, 0x1000, R16 ;  /* 0x0000100014177824 */ /* 0x001fe200078e0210 */
[----:B------:R-:W-:-:S03]  /*0750*/  ISETP.LT.AND P4, PT, R32, 0x100, !P0 ;  /* 0x000001002000780c */ /* 0x000fc60004781270 */
[----:B------:R-:W-:-:S04]  /*0760*/  IMAD.WIDE R22, R23, 0x4, R4 ;  /* 0x0000000417167825 */ /* 0x000fc800078e0204 */
[----:B-1----:R-:W-:Y:S01]  /*0770*/  IMAD R25, R32, 0x1000, R35 ;  /* 0x0000100020197824 */ /* 0x002fe200078e0223 */
[----:B------:R-:W2:Y:S03]  /*0780*/  @P6 LDG.E.EL R63, desc[UR6][R22.64] ;  /* 0x00000006163f6981 */ /* 0x000ea6000c2e1900 */
[----:B------:R-:W-:-:S04]  /*0790*/  IMAD.WIDE R24, R25, 0x4, R4 ;  /* 0x0000000419187825 */ /* 0x000fc800078e0204 */
[----:B------:R-:W-:Y:S01]  /*07a0*/  IMAD R9, R20, 0x1000, R15 ;  /* 0x0000100014097824 */ /* 0x000fe200078e020f */
[----:B------:R0:W2:Y:S01]  /*07b0*/  @P4 LDG.E.EL R10, desc[UR6][R24.64] ;  /* 0x00000006180a4981 */ /* 0x0000a2000c2e1900 */
[----:B------:R-:W-:Y:S01]  /*07c0*/  IMAD.WIDE R20, R21, 0x4, R4 ;  /* 0x0000000415147825 */ /* 0x000fe200078e0204 */
[----:B0-----:R-:W-:-:S03]  /*07d0*/  CS2R R24, SRZ ;  /* 0x0000000000187805 */ /* 0x001fc6000001ff00 */
[----:B------:R-:W-:-:S03]  /*07e0*/  IMAD.WIDE R38, R9, 0x4, R4 ;  /* 0x0000000409267825 */ /* 0x000fc600078e0204 */
[----:B------:R0:W2:Y:S01]  /*07f0*/  @P5 LDG.E.EL R25, desc[UR6][R20.64] ;  /* 0x0000000614195981 */ /* 0x0000a2000c2e1900 */
[----:B------:R-:W-:-:S03]  /*0800*/  LOP3.LUT R48, R8, 0x20, R61, 0xfe, !PT ;  /* 0x0000002008307812 */ /* 0x000fc600078efe3d */
[----:B------:R-:W2:Y:S01]  /*0810*/  @P6 LDG.E.EL R24, desc[UR6][R38.64] ;  /* 0x0000000626186981 */ /* 0x000ea2000c2e1900 */
[C---:B------:R-:W-:Y:S01]  /*0820*/  ISETP.LT.AND P6, PT, R48.reuse, 0x100, !P0 ;  /* 0x000001003000780c */ /* 0x040fe200047c1270 */
[----:B------:R-:W-:Y:S01]  /*0830*/  IMAD R45, R48, 0x1000, R35 ;  /* 0x00001000302d7824 */ /* 0x000fe200078e0223 */
[----:B------:R-:W-:Y:S01]  /*0840*/  LOP3.LUT R34, R8, 0x1c, R61, 0xfe, !PT ;  /* 0x0000001c08227812 */ /* 0x000fe200078efe3d */
[----:B------:R-:W-:Y:S02]  /*0850*/  IMAD.MOV.U32 R30, RZ, RZ, RZ ;  /* 0x000000ffff1e7224 */ /* 0x000fe400078e00ff */
[----:B------:R-:W-:Y:S01]  /*0860*/  IMAD.WIDE R44, R45, 0x4, R4 ;  /* 0x000000042d2c7825 */ /* 0x000fe200078e0204 */
[----:B------:R-:W-:-:S03]  /*0870*/  ISETP.LT.AND P5, PT, R34, 0x100, !P0 ;  /* 0x000001002200780c */ /* 0x000fc600047a1270 */
[----:B0-----:R-:W-:Y:S01]  /*0880*/  IMAD R21, R32, 0x1000, R67 ;  /* 0x0000100020157824 */ /* 0x001fe200078e0243 */
[----:B------:R-:W-:Y:S01]  /*0890*/  LOP3.LUT R40, R8, 0x28, R61, 0xfe, !PT ;  /* 0x0000002808287812 */ /* 0x000fe200078efe3d */
[----:B------:R-:W-:Y:S02]  /*08a0*/  IMAD.MOV.U32 R9, RZ, RZ, RZ ;  /* 0x000000ffff097224 */ /* 0x000fe400078e00ff */
[----:B------:R0:W2:Y:S01]  /*08b0*/  @P6 LDG.E.EL R30, desc[UR6][R44.64] ;  /* 0x000000062c1e6981 */ /* 0x0000a2000c2e1900 */
[----:B------:R-:W-:Y:S01]  /*08c0*/  IMAD R47, R34, 0x1000, R35 ;  /* 0x00001000222f7824 */ /* 0x000fe200078e0223 */
[----:B------:R-:W-:Y:S02]  /*08d0*/  LOP3.LUT R56, R8, 0x2c, R61, 0xfe, !PT ;  /* 0x0000002c08387812 */ /* 0x000fe400078efe3d */
[----:B------:R-:W-:Y:S01]  /*08e0*/  ISETP.LT.AND P2, PT, R40, 0x100, !P0 ;  /* 0x000001002800780c */ /* 0x000fe20004741270 */
[----:B------:R-:W-:-:S04]  /*08f0*/  IMAD.WIDE R46, R47, 0x4, R4 ;  /* 0x000000042f2e7825 */ /* 0x000fc800078e0204 */
[----:B0-----:R-:W-:Y:S01]  /*0900*/  IMAD.WIDE R44, R21, 0x4, R4 ;  /* 0x00000004152c7825 */ /* 0x001fe200078e0204 */
[----:B------:R-:W-:Y:S01]  /*0910*/  LOP3.LUT R20, R8, 0x24, R61, 0xfe, !PT ;  /* 0x0000002408147812 */ /* 0x000fe200078efe3d */
[----:B------:R0:W2:Y:S01]  /*0920*/  @P5 LDG.E.EL R19, desc[UR6][R46.64] ;  /* 0x000000062e135981 */ /* 0x0000a2000c2e1900 */
[----:B------:R-:W-:Y:S01]  /*0930*/  ISETP.LT.AND P3, PT, R56, 0x100, !P0 ;  /* 0x000001003800780c */ /* 0x000fe20004761270 */
[--C-:B------:R-:W-:Y:S02]  /*0940*/  IMAD R39, R40, 0x1000, R35.reuse ;  /* 0x0000100028277824 */ /* 0x100fe400078e0223 */
[----:B------:R-:W2:Y:S01]  /*0950*/  @P4 LDG.E.EL R9, desc[UR6][R44.64] ;  /* 0x000000062c094981 */ /* 0x000ea2000c2e1900 */
[----:B------:R-:W-:Y:S01]  /*0960*/  IMAD.MOV.U32 R36, RZ, RZ, RZ ;  /* 0x000000ffff247224 */ /* 0x000fe200078e00ff */
[----:B------:R-:W-:Y:S01]  /*0970*/  ISETP.LT.AND P1, PT, R20, 0x100, !P0 ;  /* 0x000001001400780c */ /* 0x000fe20004721270 */
[----:B------:R-:W-:Y:S02]  /*0980*/  IMAD R3, R56, 0x1000, R35 ;  /* 0x0000100038037824 */ /* 0x000fe400078e0223 */
[----:B------:R-:W-:-:S04]  /*0990*/  IMAD.WIDE R38, R39, 0x4, R4 ;  /* 0x0000000427267825 */ /* 0x000fc800078e0204 */
[----:B0-----:R-:W-:Y:S01]  /*09a0*/  IMAD R47, R34, 0x1000, R67 ;  /* 0x00001000222f7824 */ /* 0x001fe200078e0243 */
[----:B------:R0:W2:Y:S01]  /*09b0*/  @P2 LDG.E.EL R36, desc[UR6][R38.64] ;  /* 0x0000000626242981 */ /* 0x0000a2000c2e1900 */
[----:B------:R-:W-:Y:S02]  /*09c0*/  IMAD.MOV.U32 R66, RZ, RZ, RZ ;  /* 0x000000ffff427224 */ /* 0x000fe400078e00ff */
[----:B------:R-:W-:Y:S02]  /*09d0*/  IMAD.MOV.U32 R41, RZ, RZ, RZ ;  /* 0x000000ffff297224 */ /* 0x000fe400078e00ff */
[----:B------:R-:W-:-:S04]  /*09e0*/  IMAD.WIDE R46, R47, 0x4, R4 ;  /* 0x000000042f2e7825 */ /* 0x000fc800078e0204 */
[----:B------:R-:W-:Y:S01]  /*09f0*/  IMAD R43, R20, 0x1000, R35 ;  /* 0x00001000142b7824 */ /* 0x000fe200078e0223 */
[----:B------:R-:W2:Y:S01]  /*0a00*/  @P5 LDG.E.EL R66, desc[UR6][R46.64] ;  /* 0x000000062e425981 */ /* 0x000ea2000c2e1900 */
[----:B------:R-:W-:Y:S01]  /*0a10*/  IMAD.WIDE R2, R3, 0x4, R4 ;  /* 0x0000000403027825 */ /* 0x000fe200078e0204 */
[----:B------:R-:W-:-:S03]  /*0a20*/  CS2R R22, SRZ ;  /* 0x0000000000167805 */ /* 0x000fc6000001ff00 */
[----:B------:R-:W-:Y:S01]  /*0a30*/  IMAD R37, R32, 0x1000, R15 ;  /* 0x0000100020257824 */ /* 0x000fe200078e020f */
[----:B------:R1:W2:Y:S01]  /*0a40*/  @P3 LDG.E.EL R41, desc[UR6][R2.64] ;  /* 0x0000000602293981 */ /* 0x0002a2000c2e1900 */
[----:B0-----:R-:W-:Y:S02]  /*0a50*/  IMAD R39, R34, 0x1000, R16 ;  /* 0x0000100022277824 */ /* 0x001fe400078e0210 */
[----:B------:R-:W-:Y:S02]  /*0a60*/  IMAD.MOV.U32 R33, RZ, RZ, RZ ;  /* 0x000000ffff217224 */ /* 0x000fe400078e00ff */
[----:B------:R-:W-:-:S04]  /*0a70*/  IMAD.WIDE R42, R43, 0x4, R4 ;  /* 0x000000042b2a7825 */ /* 0x000fc800078e0204 */
[----:B------:R-:W-:Y:S01]  /*0a80*/  IMAD R31, R32, 0x1000, R16 ;  /* 0x00001000201f7824 */ /* 0x000fe200078e0210 */
[----:B------:R0:W2:Y:S01]  /*0a90*/  @P1 LDG.E.EL R33, desc[UR6][R42.64] ;  /* 0x000000062a211981 */ /* 0x0000a2000c2e1900 */
[----:B-1----:R-:W-:-:S04]  /*0aa0*/  IMAD.WIDE R2, R37, 0x4, R4 ;  /* 0x0000000425027825 */ /* 0x002fc800078e0204 */
[----:B------:R-:W-:Y:S01]  /*0ab0*/  IMAD.WIDE R38, R39, 0x4, R4 ;  /* 0x0000000427267825 */ /* 0x000fe200078e0204 */
[----:B------:R-:W2:Y:S03]  /*0ac0*/  @P4 LDG.E.EL R23, desc[UR6][R2.64] ;  /* 0x0000000602174981 */ /* 0x000ea6000c2e1900 */
[----:B------:R-:W-:Y:S01]  /*0ad0*/  IMAD R21, R34, 0x1000, R15 ;  /* 0x0000100022157824 */ /* 0x000fe200078e020f */
[----:B------:R1:W2:Y:S01]  /*0ae0*/  @P5 LDG.E.EL R65, desc[UR6][R38.64] ;  /* 0x0000000626415981 */ /* 0x0002a2000c2e1900 */
[C---:B------:R-:W-:Y:S02]  /*0af0*/  IMAD R49, R48.reuse, 0x1000, R67 ;  /* 0x0000100030317824 */ /* 0x040fe400078e0243 */
[C---:B------:R-:W-:Y:S02]  /*0b00*/  IMAD R37, R48.reuse, 0x1000, R16 ;  /* 0x0000100030257824 */ /* 0x040fe400078e0210 */
[----:B------:R-:W-:-:S02]  /*0b10*/  IMAD R53, R48, 0x1000, R15 ;  /* 0x0000100030357824 */ /* 0x000fc400078e020f */
[----:B0-----:R-:W-:-:S04]  /*0b20*/  IMAD.WIDE R42, R31, 0x4, R4 ;  /* 0x000000041f2a7825 */ /* 0x001fc800078e0204 */
[----:B------:R-:W-:Y:S01]  /*0b30*/  IMAD.WIDE R44, R21, 0x4, R4 ;  /* 0x00000004152c7825 */ /* 0x000fe200078e0204 */
[----:B------:R-:W-:-:S03]  /*0b40*/  LOP3.LUT R57, R8, 0x38, R61, 0xfe, !PT ;  /* 0x0000003808397812 */ /* 0x000fc600078efe3d */
[----:B------:R-:W-:Y:S02]  /*0b50*/  IMAD.MOV.U32 R31, RZ, RZ, RZ ;  /* 0x000000ffff1f7224 */ /* 0x000fe400078e00ff */
[----:B------:R-:W-:Y:S01]  /*0b60*/  IMAD.MOV.U32 R28, RZ, RZ, RZ ;  /* 0x000000ffff1c7224 */ /* 0x000fe200078e00ff */
[----:B------:R-:W-:Y:S01]  /*0b70*/  LOP3.LUT R46, R8, 0x30, R61, 0xfe, !PT ;  /* 0x00000030082e7812 */ /* 0x000fe200078efe3d */
[----:B------:R-:W-:Y:S01]  /*0b80*/  IMAD.MOV.U32 R34, RZ, RZ, RZ ;  /* 0x000000ffff227224 */ /* 0x000fe200078e00ff */
[----:B------:R-:W-:Y:S01]  /*0b90*/  LOP3.LUT R50, R8, 0x34, R61, 0xfe, !PT ;  /* 0x0000003408327812 */ /* 0x000fe200078efe3d */
[----:B------:R-:W-:Y:S01]  /*0ba0*/  IMAD.MOV.U32 R21, RZ, RZ, RZ ;  /* 0x000000ffff157224 */ /* 0x000fe200078e00ff */
[----:B------:R-:W-:Y:S01]  /*0bb0*/  LOP3.LUT R74, R8, 0x3c, R61, 0xfe, !PT ;  /* 0x0000003c084a7812 */ /* 0x000fe200078efe3d */
[--C-:B------:R-:W-:Y:S01]  /*0bc0*/  IMAD.WIDE R48, R49, 0x4, R4.reuse ;  /* 0x0000000431307825 */ /* 0x100fe200078e0204 */
[----:B------:R0:W2:Y:S03]  /*0bd0*/  @P4 LDG.E.EL R28, desc[UR6][R42.64] ;  /* 0x000000062a1c4981 */ /* 0x0000a6000c2e1900 */
[--C-:B-1----:R-:W-:Y:S01]  /*0be0*/  IMAD.WIDE R38, R37, 0x4, R4.reuse ;  /* 0x0000000425267825 */ /* 0x102fe200078e0204 */
[----:B------:R-:W2:Y:S03]  /*0bf0*/  @P6 LDG.E.EL R31, desc[UR6][R48.64] ;  /* 0x00000006301f6981 */ /* 0x000ea6000c2e1900 */
[----:B------:R-:W-:Y:S01]  /*0c00*/  IMAD.WIDE R2, R53, 0x4, R4 ;  /* 0x0000000435027825 */ /* 0x000fe200078e0204 */
[----:B------:R-:W2:Y:S01]  /*0c10*/  @P6 LDG.E.EL R34, desc[UR6][R38.64] ;  /* 0x0000000626226981 */ /* 0x000ea2000c2e1900 */
[----:B------:R-:W-:-:S03]  /*0c20*/  ISETP.LT.AND P4, PT, R46, 0x100, !P0 ;  /* 0x000001002e00780c */ /* 0x000fc60004781270 */
[----:B------:R1:W2:Y:S01]  /*0c30*/  @P6 LDG.E.EL R21, desc[UR6][R2.64] ;  /* 0x0000000602156981 */ /* 0x0002a2000c2e1900 */
[----:B------:R-:W-:-:S03]  /*0c40*/  ISETP.LT.AND P6, PT, R57, 0x100, !P0 ;  /* 0x000001003900780c */ /* 0x000fc600047c1270 */
[----:B------:R3:W2:Y:S01]  /*0c50*/  @P5 LDG.E.EL R22, desc[UR6][R44.64] ;  /* 0x000000062c165981 */ /* 0x0006a2000c2e1900 */
[----:B------:R-:W-:Y:S01]  /*0c60*/  ISETP.LT.AND P5, PT, R50, 0x100, !P0 ;  /* 0x000001003200780c */ /* 0x000fe200047a1270 */
[--C-:B------:R-:W-:Y:S01]  /*0c70*/  IMAD R37, R46, 0x1000, R35.reuse ;  /* 0x000010002e257824 */ /* 0x100fe200078e0223 */
[----:B------:R-:W-:Y:S01]  /*0c80*/  ISETP.LT.AND P0, PT, R74, 0x100, !P0 ;  /* 0x000001004a00780c */ /* 0x000fe20004701270 */
[--C-:B0-----:R-:W-:Y:S02]  /*0c90*/  IMAD R43, R50, 0x1000, R35.reuse ;  /* 0x00001000322b7824 */ /* 0x101fe400078e0223 */
[----:B-1----:R-:W-:Y:S02]  /*0ca0*/  IMAD R3, R57, 0x1000, R35 ;  /* 0x0000100039037824 */ /* 0x002fe400078e0223 */
[----:B------:R-:W-:Y:S02]  /*0cb0*/  IMAD.MOV.U32 R42, RZ, RZ, RZ ;  /* 0x000000ffff2a7224 */ /* 0x000fe400078e00ff */
[----:B------:R-:W-:-:S04]  /*0cc0*/  IMAD.WIDE R2, R3, 0x4, R4 ;  /* 0x0000000403027825 */ /* 0x000fc800078e0204 */
[--C-:B---3--:R-:W-:Y:S01]  /*0cd0*/  IMAD.WIDE R44, R37, 0x4, R4.reuse ;  /* 0x00000004252c7825 */ /* 0x108fe200078e0204 */
[----:B------:R0:W3:Y:S03]  /*0ce0*/  @P6 LDG.E.EL R68, desc[UR6][R2.64] ;  /* 0x0000000602446981 */ /* 0x0000e6000c2e1900 */
[----:B------:R-:W-:Y:S01]  /*0cf0*/  IMAD.WIDE R38, R43, 0x4, R4 ;  /* 0x000000042b267825 */ /* 0x000fe200078e0204 */
[----:B------:R1:W3:Y:S03]  /*0d00*/  @P4 LDG.E.EL R42, desc[UR6][R44.64] ;  /* 0x000000062c2a4981 */ /* 0x0002e6000c2e1900 */
[----:B------:R-:W-:Y:S02]  /*0d10*/  IMAD R55, R74, 0x1000, R35 ;  /* 0x000010004a377824 */ /* 0x000fe400078e0223 */
[----:B------:R-:W-:-:S02]  /*0d20*/  IMAD.MOV.U32 R47, RZ, RZ, RZ ;  /* 0x000000ffff2f7224 */ /* 0x000fc400078e00ff */
[C---:B------:R-:W-:Y:S02]  /*0d30*/  IMAD R43, R20.reuse, 0x1000, R15 ;  /* 0x00001000142b7824 */ /* 0x040fe400078e020f */
[----:B------:R-:W-:Y:S02]  /*0d40*/  IMAD R35, R20, 0x1000, R67 ;  /* 0x0000100014237824 */ /* 0x000fe400078e0243 */
[----:B------:R-:W-:Y:S01]  /*0d50*/  IMAD.MOV.U32 R48, RZ, RZ, RZ ;  /* 0x000000ffff307224 */ /* 0x000fe200078e00ff */
[----:B------:R1:W3:Y:S01]  /*0d60*/  @P5 LDG.E.EL R47, desc[UR6][R38.64] ;  /* 0x00000006262f5981 */ /* 0x0002e2000c2e1900 */
[----:B------:R-:W-:-:S04]  /*0d70*/  IMAD.WIDE R54, R55, 0x4, R4 ;  /* 0x0000000437367825 */ /* 0x000fc800078e0204 */
[----:B------:R-:W-:Y:S01]  /*0d80*/  IMAD R37, R20, 0x1000, R16 ;  /* 0x0000100014257824 */ /* 0x000fe200078e0210 */
[----:B------:R4:W3:Y:S01]  /*0d90*/  @P0 LDG.E.EL R48, desc[UR6][R54.64] ;  /* 0x0000000636300981 */ /* 0x0008e2000c2e1900 */
[----:B0-----:R-:W-:-:S04]  /*0da0*/  IMAD.WIDE R2, R43, 0x4, R4 ;  /* 0x000000042b027825 */ /* 0x001fc800078e0204 */
[----:B-1----:R-:W-:-:S04]  /*0db0*/  IMAD.WIDE R44, R35, 0x4, R4 ;  /* 0x00000004232c7825 */ /* 0x002fc800078e0204 */
[----:B------:R-:W-:Y:S02]  /*0dc0*/  IMAD R43, R40, 0x1000, R16 ;  /* 0x00001000282b7824 */ /* 0x000fe400078e0210 */
[----:B------:R-:W-:Y:S02]  /*0dd0*/  IMAD.MOV.U32 R35, RZ, RZ, RZ ;  /* 0x000000ffff237224 */ /* 0x000fe400078e00ff */
[----:B------:R-:W-:-:S04]  /*0de0*/  IMAD.WIDE R38, R37, 0x4, R4 ;  /* 0x0000000425267825 */ /* 0x000fc800078e0204 */
[----:B------:R-:W-:Y:S01]  /*0df0*/  IMAD.MOV.U32 R20, RZ, RZ, RZ ;  /* 0x000000ffff147224 */ /* 0x000fe200078e00ff */
[----:B------:R0:W3:Y:S01]  /*0e00*/  @P1 LDG.E.EL R35, desc[UR6][R38.64] ;  /* 0x0000000626231981 */ /* 0x0000e2000c2e1900 */
[----:B------:R-:W-:Y:S02]  /*0e10*/  IMAD.MOV.U32 R32, RZ, RZ, RZ ;  /* 0x000000ffff207224 */ /* 0x000fe400078e00ff */
[----:B----4-:R-:W-:Y:S02]  /*0e20*/  IMAD.WIDE R54, R43, 0x4, R4 ;  /* 0x000000042b367825 */ /* 0x010fe400078e0204 */
[----:B------:R1:W4:Y:S02]  /*0e30*/  @P1 LDG.E.EL R20, desc[UR6][R2.64] ;  /* 0x0000000602141981 */ /* 0x000324000c2e1900 */
[--C-:B------:R-:W-:Y:S02]  /*0e40*/  IMAD R73, R40, 0x1000, R67.reuse ;  /* 0x0000100028497824 */ /* 0x100fe400078e0243 */
[----:B------:R-:W-:-:S02]  /*0e50*/  IMAD R43, R56, 0x1000, R67 ;  /* 0x00001000382b7824 */ /* 0x000fc400078e0243 */
[----:B------:R-:W-:Y:S01]  /*0e60*/  IMAD R49, R40, 0x1000, R15 ;  /* 0x0000100028317824 */ /* 0x000fe200078e020f */
[----:B0-----:R-:W-:Y:S01]  /*0e70*/  CS2R R38, SRZ ;  /* 0x0000000000267805 */ /* 0x001fe2000001ff00 */
[----:B------:R-:W-:Y:S01]  /*0e80*/  IMAD.MOV.U32 R40, RZ, RZ, RZ ;  /* 0x000000ffff287224 */ /* 0x000fe200078e00ff */
[----:B------:R0:W3:Y:S01]  /*0e90*/  @P1 LDG.E.EL R32, desc[UR6][R44.64] ;  /* 0x000000062c201981 */ /* 0x0000e2000c2e1900 */
[----:B------:R-:W-:Y:S02]  /*0ea0*/  IMAD.MOV.U32 R37, RZ, RZ, RZ ;  /* 0x000000ffff257224 */ /* 0x000fe400078e00ff */
[----:B------:R-:W-:Y:S02]  /*0eb0*/  IMAD.WIDE R72, R73, 0x4, R4 ;  /* 0x0000000449487825 */ /* 0x000fe400078e0204 */
[----:B------:R0:W3:Y:S02]  /*0ec0*/  @P2 LDG.E.EL R40, desc[UR6][R54.64] ;  /* 0x0000000636282981 */ /* 0x0000e4000c2e1900 */
[----:B------:R-:W-:-:S02]  /*0ed0*/  IMAD R59, R56, 0x1000, R16 ;  /* 0x00001000383b7824 */ /* 0x000fc400078e0210 */
[--C-:B-1----:R-:W-:Y:S01]  /*0ee0*/  IMAD.WIDE R2, R43, 0x4, R4.reuse ;  /* 0x000000042b027825 */ /* 0x102fe200078e0204 */
[----:B------:R-:W3:Y:S03]  /*0ef0*/  @P2 LDG.E.EL R37, desc[UR6][R72.64] ;  /* 0x0000000648252981 */ /* 0x000ee6000c2e1900 */
[----:B------:R-:W-:Y:S01]  /*0f00*/  IMAD.MOV.U32 R53, RZ, RZ, RZ ;  /* 0x000000ffff357224 */ /* 0x000fe200078e00ff */
[----:B------:R1:W3:Y:S01]  /*0f10*/  @P3 LDG.E.EL R38, desc[UR6][R2.64] ;  /* 0x0000000602263981 */ /* 0x0002e2000c2e1900 */
[----:B0-----:R-:W-:Y:S01]  /*0f20*/  IMAD.WIDE R44, R49, 0x4, R4 ;  /* 0x00000004312c7825 */ /* 0x001fe200078e0204 */
[----:B------:R-:W-:-:S03]  /*0f30*/  CS2R R54, SRZ ;  /* 0x0000000000367805 */ /* 0x000fc6000001ff00 */
[----:B------:R-:W-:Y:S01]  /*0f40*/  IMAD R43, R56, 0x1000, R15 ;  /* 0x00001000382b7824 */ /* 0x000fe200078e020f */
[----:B------:R0:W3:Y:S01]  /*0f50*/  @P2 LDG.E.EL R53, desc[UR6][R44.64] ;  /* 0x000000062c352981 */ /* 0x0000e2000c2e1900 */
[----:B------:R-:W-:-:S04]  /*0f60*/  IMAD.WIDE R58, R59, 0x4, R4 ;  /* 0x000000043b3a7825 */ /* 0x000fc800078e0204 */
[----:B-1----:R-:W-:Y:S01]  /*0f70*/  IMAD.WIDE R2, R43, 0x4, R4 ;  /* 0x000000042b027825 */ /* 0x002fe200078e0204 */
[----:B------:R1:W3:Y:S03]  /*0f80*/  @P3 LDG.E.EL R39, desc[UR6][R58.64] ;  /* 0x000000063a273981 */ /* 0x0002e6000c2e1900 */
[C---:B------:R-:W-:Y:S01]  /*0f90*/  IMAD R73, R46.reuse, 0x1000, R67 ;  /* 0x000010002e497824 */ /* 0x040fe200078e0243 */
[----:B------:R5:W3:Y:S01]  /*0fa0*/  @P3 LDG.E.EL R54, desc[UR6][R2.64] ;  /* 0x0000000602363981 */ /* 0x000ae2000c2e1900 */
[----:B0-----:R-:W-:Y:S02]  /*0fb0*/  IMAD R45, R46, 0x1000, R16 ;  /* 0x000010002e2d7824 */ /* 0x001fe400078e0210 */
[----:B------:R-:W-:Y:S02]  /*0fc0*/  IMAD.MOV.U32 R43, RZ, RZ, RZ ;  /* 0x000000ffff2b7224 */ /* 0x000fe400078e00ff */
[----:B------:R-:W-:-:S04]  /*0fd0*/  IMAD.WIDE R72, R73, 0x4, R4 ;  /* 0x0000000449487825 */ /* 0x000fc800078e0204 */
[----:B-1----:R-:W-:Y:S01]  /*0fe0*/  IMAD R59, R46, 0x1000, R15 ;  /* 0x000010002e3b7824 */ /* 0x002fe200078e020f */
[----:B------:R0:W3:Y:S01]  /*0ff0*/  @P4 LDG.E.EL R43, desc[UR6][R72.64] ;  /* 0x00000006482b4981 */ /* 0x0000e2000c2e1900 */
[----:B------:R-:W-:Y:S02]  /*1000*/  IMAD.MOV.U32 R44, RZ, RZ, RZ ;  /* 0x000000ffff2c7224 */ /* 0x000fe400078e00ff */
[----:B-----5:R-:W-:-:S04]  /*1010*/  IMAD.WIDE R2, R45, 0x4, R4 ;  /* 0x000000042d027825 */ /* 0x020fc800078e0204 */
[----:B------:R-:W-:Y:S01]  /*1020*/  IMAD.WIDE R58, R59, 0x4, R4 ;  /* 0x000000043b3a7825 */ /* 0x000fe200078e0204 */
[----:B------:R1:W5:Y:S03]  /*1030*/  @P4 LDG.E.EL R44, desc[UR6][R2.64] ;  /* 0x00000006022c4981 */ /* 0x000366000c2e1900 */
[C---:B------:R-:W-:Y:S01]  /*1040*/  IMAD R45, R50.reuse, 0x1000, R67 ;  /* 0x00001000322d7824 */ /* 0x040fe200078e0243 */
[----:B------:R1:W3:Y:S01]  /*1050*/  @P4 LDG.E.EL R55, desc[UR6][R58.64] ;  /* 0x000000063a374981 */ /* 0x0002e2000c2e1900 */
[C---:B0-----:R-:W-:Y:S02]  /*1060*/  IMAD R73, R50.reuse, 0x1000, R16 ;  /* 0x0000100032497824 */ /* 0x041fe400078e0210 */
[----:B------:R-:W-:Y:S02]  /*1070*/  IMAD R49, R50, 0x1000, R15 ;  /* 0x0000100032317824 */ /* 0x000fe400078e020f */
[----:B------:R-:W-:-:S02]  /*1080*/  IMAD.MOV.U32 R56, RZ, RZ, RZ ;  /* 0x000000ffff387224 */ /* 0x000fc400078e00ff */
[----:B-1----:R-:W-:-:S04]  /*1090*/  IMAD.WIDE R2, R45, 0x4, R4 ;  /* 0x000000042d027825 */ /* 0x002fc800078e0204 */
[----:B------:R-:W-:Y:S02]  /*10a0*/  IMAD.MOV.U32 R45, RZ, RZ, RZ ;  /* 0x000000ffff2d7224 */ /* 0x000fe400078e00ff */
[----:B------:R-:W-:-:S04]  /*10b0*/  IMAD.WIDE R72, R73, 0x4, R4 ;  /* 0x0000000449487825 */ /* 0x000fc800078e0204 */
[----:B------:R-:W-:Y:S01]  /*10c0*/  IMAD.WIDE R58, R49, 0x4, R4 ;  /* 0x00000004313a7825 */ /* 0x000fe200078e0204 */
[----:B------:R0:W3:Y:S03]  /*10d0*/  @P5 LDG.E.EL R45, desc[UR6][R72.64] ;  /* 0x00000006482d5981 */ /* 0x0000e6000c2e1900 */
[----:B------:R-:W-:Y:S01]  /*10e0*/  IMAD.MOV.U32 R46, RZ, RZ, RZ ;  /* 0x000000ffff2e7224 */ /* 0x000fe200078e00ff */
[----:B------:R1:W3:Y:S01]  /*10f0*/  @P5 LDG.E.EL R56, desc[UR6][R58.64] ;  /* 0x000000063a385981 */ /* 0x0002e2000c2e1900 */
[C---:B------:R-:W-:Y:S02]  /*1100*/  IMAD R50, R57.reuse, 0x1000, R67 ;  /* 0x0000100039327824 */ /* 0x040fe400078e0243 */
[----:B------:R-:W-:Y:S02]  /*1110*/  IMAD.MOV.U32 R49, RZ, RZ, RZ ;  /* 0x000000ffff317224 */ /* 0x000fe400078e00ff */
[----:B------:R1:W3:Y:S01]  /*1120*/  @P5 LDG.E.EL R46, desc[UR6][R2.64] ;  /* 0x00000006022e5981 */ /* 0x0002e2000c2e1900 */
[----:B0-----:R-:W-:-:S02]  /*1130*/  IMAD R73, R57, 0x1000, R16 ;  /* 0x0000100039497824 */ /* 0x001fc400078e0210 */
[----:B-1----:R-:W-:Y:S02]  /*1140*/  IMAD R59, R57, 0x1000, R15 ;  /* 0x00001000393b7824 */ /* 0x002fe400078e020f */
[----:B------:R-:W-:Y:S02]  /*1150*/  IMAD.MOV.U32 R57, RZ, RZ, RZ ;  /* 0x000000ffff397224 */ /* 0x000fe400078e00ff */
[----:B------:R-:W-:-:S04]  /*1160*/  IMAD.WIDE R2, R50, 0x4, R4 ;  /* 0x0000000432027825 */ /* 0x000fc800078e0204 */
[----:B------:R-:W-:Y:S01]  /*1170*/  IMAD.MOV.U32 R50, RZ, RZ, RZ ;  /* 0x000000ffff327224 */ /* 0x000fe200078e00ff */
[----:B------:R0:W3:Y:S01]  /*1180*/  @P6 LDG.E.EL R49, desc[UR6][R2.64] ;  /* 0x0000000602316981 */ /* 0x0000e2000c2e1900 */
[----:B------:R-:W-:-:S04]  /*1190*/  IMAD.WIDE R72, R73, 0x4, R4 ;  /* 0x0000000449487825 */ /* 0x000fc800078e0204 */
[----:B------:R-:W-:Y:S01]  /*11a0*/  IMAD.WIDE R58, R59, 0x4, R4 ;  /* 0x000000043b3a7825 */ /* 0x000fe200078e0204 */
[----:B------:R-:W3:Y:S04]  /*11b0*/  @P6 LDG.E.EL R50, desc[UR6][R72.64] ;  /* 0x0000000648326981 */ /* 0x000ee8000c2e1900 */
[----:B------:R1:W3:Y:S01]  /*11c0*/  @P6 LDG.E.EL R57, desc[UR6][R58.64] ;  /* 0x000000063a396981 */ /* 0x0002e2000c2e1900 */
[C---:B------:R-:W-:Y:S02]  /*11d0*/  FSETP.GT.AND P6, PT, R0.reuse, R77, PT ;  /* 0x0000004d0000720b */ /* 0x040fe40003fc4000 */
[----:B------:R-:W-:Y:S02]  /*11e0*/  FSETP.GT.AND P5, PT, R75, R76, PT ;  /* 0x0000004c4b00720b */ /* 0x000fe40003fa4000 */
[----:B------:R-:W-:-:S09]  /*11f0*/  FSETP.NAN.AND P1, PT, R0, R0, PT ;  /* 0x000000000000720b */ /* 0x000fd20003f28000 */
[----:B------:R-:W-:Y:S02]  /*1200*/  @!P6 FSEL R0, R0, R77, P1 ;  /* 0x0000004d0000e208 */ /* 0x000fe40000800000 */
[C---:B------:R-:W-:Y:S02]  /*1210*/  FSETP.NAN.AND P1, PT, R75.reuse, R75, PT ;  /* 0x0000004b4b00720b */ /* 0x040fe40003f28000 */
[----:B------:R-:W-:Y:S02]  /*1220*/  FSETP.GEU.AND P3, PT, R0, R29, PT ;  /* 0x0000001d0000720b */ /* 0x000fe40003f6e000 */
[----:B------:R-:W-:Y:S01]  /*1230*/  @!P5 FSEL R75, R75, R76, P1 ;  /* 0x0000004c4b4bd208 */ /* 0x000fe20000800000 */
[----:B0-----:R-:W-:-:S03]  /*1240*/  IMAD R3, R74, 0x1000, R67 ;  /* 0x000010004a037824 */ /* 0x001fc600078e0243 */
[----:B--2---:R-:W-:Y:S02]  /*1250*/  FSETP.GEU.AND P2, PT, R75, R60, PT ;  /* 0x0000003c4b00720b */ /* 0x004fe40003f4e000 */
[----:B------:R-:W-:Y:S01]  /*1260*/  FSETP.NAN.AND P1, PT, R29, R29, PT ;  /* 0x0000001d1d00720b */ /* 0x000fe20003f28000 */
[----:B------:R-:W-:Y:S02]  /*1270*/  IMAD.MOV.U32 R67, RZ, RZ, RZ ;  /* 0x000000ffff437224 */ /* 0x000fe400078e00ff */
[----:B------:R-:W-:Y:S02]  /*1280*/  IMAD.WIDE R2, R3, 0x4, R4 ;  /* 0x0000000403027825 */ /* 0x000fe400078e0204 */
[----:B------:R-:W-:Y:S02]  /*1290*/  @P3 FSEL R29, R29, R0, P1 ;  /* 0x000000001d1d3208 */ /* 0x000fe40000800000 */
[----:B-1----:R-:W-:Y:S01]  /*12a0*/  IMAD R59, R74, 0x1000, R16 ;  /* 0x000010004a3b7824 */ /* 0x002fe200078e0210 */
[----:B------:R-:W-:Y:S01]  /*12b0*/  FSETP.NAN.AND P1, PT, R60, R60, PT ;  /* 0x0000003c3c00720b */ /* 0x000fe20003f28000 */
[----:B------:R-:W-:Y:S01]  /*12c0*/  IMAD R73, R74, 0x1000, R15 ;  /* 0x000010004a497824 */ /* 0x000fe200078e020f */
[----:B------:R-:W-:Y:S01]  /*12d0*/  P2R R16, PR, RZ, 0x8 ;  /* 0x00000008ff107803 */ /* 0x000fe20000000000 */
[----:B------:R0:W2:Y:S01]  /*12e0*/  @P0 LDG.E.EL R67, desc[UR6][R2.64] ;  /* 0x0000000602430981 */ /* 0x0000a2000c2e1900 */
[----:B------:R-:W-:-:S02]  /*12f0*/  FSETP.GEU.AND P3, PT, R29, R52, PT ;  /* 0x000000341d00720b */ /* 0x000fc40003f6e000 */
[----:B------:R-:W-:Y:S02]  /*1300*/  @P2 FSEL R60, R60, R75, P1 ;  /* 0x0000004b3c3c2208 */ /* 0x000fe40000800000 */
[----:B------:R-:W-:Y:S01]  /*1310*/  P2R R15, PR, RZ, 0x4 ;  /* 0x00000004ff0f7803 */ /* 0x000fe20000000000 */
[--C-:B0-----:R-:W-:Y:S01]  /*1320*/  IMAD.WIDE R2, R59, 0x4, R4.reuse ;  /* 0x000000043b027825 */ /* 0x101fe200078e0204 */
[----:B------:R-:W-:Y:S02]  /*1330*/  CS2R R58, SRZ ;  /* 0x00000000003a7805 */ /* 0x000fe4000001ff00 */
[----:B------:R-:W-:Y:S01]  /*1340*/  FSETP.GEU.AND P2, PT, R60, R51, PT ;  /* 0x000000333c00720b */ /* 0x000fe20003f4e000 */
[----:B------:R-:W-:Y:S01]  /*1350*/  IMAD.WIDE R4, R73, 0x4, R4 ;  /* 0x0000000449047825 */ /* 0x000fe200078e0204 */
[----:B------:R-:W-:Y:S02]  /*1360*/  FSETP.GT.AND P1, PT, R13, R14, PT ;  /* 0x0000000e0d00720b */ /* 0x000fe40003f24000 */
[----:B------:R-:W2:Y:S04]  /*1370*/  @P0 LDG.E.EL R58, desc[UR6][R2.64] ;  /* 0x00000006023a0981 */ /* 0x000ea8000c2e1900 */
[----:B------:R0:W2:Y:S01]  /*1380*/  @P0 LDG.E.EL R59, desc[UR6][R4.64] ;  /* 0x00000006043b0981 */ /* 0x0000a2000c2e1900 */
[----:B------:R-:W-:-:S04]  /*1390*/  FSETP.NAN.AND P0, PT, R52, R52, PT ;  /* 0x000000343400720b */ /* 0x000fc80003f08000 */
[----:B------:R-:W-:Y:S02]  /*13a0*/  @P3 SEL R52, R52, R29, P0 ;  /* 0x0000001d34343207 */ /* 0x000fe40000000000 */
[----:B------:R-:W-:-:S04]  /*13b0*/  FSETP.NAN.AND P0, PT, R51, R51, PT ;  /* 0x000000333300720b */ /* 0x000fc80003f08000 */
[----:B------:R-:W-:Y:S02]  /*13c0*/  @P2 SEL R51, R51, R60, P0 ;  /* 0x0000003c33332207 */ /* 0x000fe40000000000 */
[C---:B------:R-:W-:Y:S02]  /*13d0*/  FSETP.NAN.AND P0, PT, R13.reuse, R13, PT ;  /* 0x0000000d0d00720b */ /* 0x040fe40003f08000 */
[----:B------:R-:W-:Y:S02]  /*13e0*/  P2R R60, PR, RZ, 0x2 ;  /* 0x00000002ff3c7803 */ /* 0x000fe40000000000 */
[----:B------:R-:W-:Y:S02]  /*13f0*/  @!P1 FSEL R13, R13, R14, P0 ;  /* 0x0000000e0d0d9208 */ /* 0x000fe40000000000 */
[C---:B------:R-:W-:Y:S02]  /*1400*/  FSETP.GT.AND P1, PT, R70.reuse, R71, PT ;  /* 0x000000474600720b */ /* 0x040fe40003f24000 */
[----:B------:R-:W-:-:S02]  /*1410*/  FSETP.NAN.AND P0, PT, R70, R70, PT ;  /* 0x000000464600720b */ /* 0x000fc40003f08000 */
[----:B------:R-:W-:-:S09]  /*1420*/  P2R R29, PR, RZ, 0x2 ;  /* 0x00000002ff1d7803 */ /* 0x000fd20000000000 */
[----:B------:R-:W-:Y:S02]  /*1430*/  @!P1 FSEL R70, R70, R71, P0 ;  /* 0x0000004746469208 */ /* 0x000fe40000000000 */
[-C--:B------:R-:W-:Y:S02]  /*1440*/  FSETP.GEU.AND P1, PT, R13, R62.reuse, PT ;  /* 0x0000003e0d00720b */ /* 0x080fe40003f2e000 */
[----:B------:R-:W-:Y:S02]  /*1450*/  FSETP.NAN.AND P0, PT, R62, R62, PT ;  /* 0x0000003e3e00720b */ /* 0x000fe40003f08000 */
[----:B------:R-:W-:-:S09]  /*1460*/  P2R R14, PR, RZ, 0x2 ;  /* 0x00000002ff0e7803 */ /* 0x000fd20000000000 */
[----:B------:R-:W-:Y:S02]  /*1470*/  @P1 FSEL R62, R62, R13, P0 ;  /* 0x0000000d3e3e1208 */ /* 0x000fe40000000000 */
[-C--:B------:R-:W-:Y:S02]  /*1480*/  FSETP.GEU.AND P1, PT, R70, R69.reuse, PT ;  /* 0x000000454600720b */ /* 0x080fe40003f2e000 */
[----:B------:R-:W-:Y:S02]  /*1490*/  FSETP.NAN.AND P0, PT, R69, R69, PT ;  /* 0x000000454500720b */ /* 0x000fe40003f08000 */
[----:B------:R-:W-:-:S09]  /*14a0*/  P2R R13, PR, RZ, 0x2 ;  /* 0x00000002ff0d7803 */ /* 0x000fd20000000000 */
[----:B------:R-:W-:Y:S02]  /*14b0*/  @P1 FSEL R69, R69, R70, P0 ;  /* 0x0000004645451208 */ /* 0x000fe40000000000 */
[-C--:B------:R-:W-:Y:S02]  /*14c0*/  FSETP.GEU.AND P1, PT, R62, R27.reuse, PT ;  /* 0x0000001b3e00720b */ /* 0x080fe40003f2e000 */
[----:B------:R-:W-:Y:S02]  /*14d0*/  FSETP.NAN.AND P0, PT, R27, R27, PT ;  /* 0x0000001b1b00720b */ /* 0x000fe40003f08000 */
[----:B0-----:R-:W-:-:S09]  /*14e0*/  P2R R4, PR, RZ, 0x2 ;  /* 0x00000002ff047803 */ /* 0x001fd20000000000 */
[----:B------:R-:W-:Y:S02]  /*14f0*/  @P1 SEL R27, R27, R62, P0 ;  /* 0x0000003e1b1b1207 */ /* 0x000fe40000000000 */
[-C--:B------:R-:W-:Y:S02]  /*1500*/  FSETP.GEU.AND P1, PT, R69, R26.reuse, PT ;  /* 0x0000001a4500720b */ /* 0x080fe40003f2e000 */
[----:B------:R-:W-:Y:S02]  /*1510*/  FSETP.NAN.AND P0, PT, R26, R26, PT ;  /* 0x0000001a1a00720b */ /* 0x000fe40003f08000 */
[----:B------:R-:W-:-:S09]  /*1520*/  P2R R3, PR, RZ, 0x2 ;  /* 0x00000002ff037803 */ /* 0x000fd20000000000 */
[----:B------:R-:W-:Y:S02]  /*1530*/  @P1 SEL R26, R26, R69, P0 ;  /* 0x000000451a1a1207 */ /* 0x000fe40000000000 */
[C---:B------:R-:W-:Y:S02]  /*1540*/  FSETP.GT.AND P1, PT, R11.reuse, R12, PT ;  /* 0x0000000c0b00720b */ /* 0x040fe40003f24000 */
[----:B------:R-:W-:Y:S02]  /*1550*/  FSETP.NAN.AND P0, PT, R11, R11, PT ;  /* 0x0000000b0b00720b */ /* 0x000fe40003f08000 */
[----:B------:R-:W-:-:S09]  /*1560*/  P2R R2, PR, RZ, 0x2 ;  /* 0x00000002ff027803 */ /* 0x000fd20000000000 */
[----:B------:R-:W-:Y:S02]  /*1570*/  @!P1 FSEL R11, R11, R12, P0 ;  /* 0x0000000c0b0b9208 */ /* 0x000fe40000000000 */
[C---:B------:R-:W-:Y:S02]  /*1580*/  FSETP.GT.AND P1, PT, R64.reuse, R17, PT ;  /* 0x000000114000720b */ /* 0x040fe40003f24000 */
[----:B------:R-:W-:Y:S02]  /*1590*/  FSETP.NAN.AND P0, PT, R64, R64, PT ;  /* 0x000000404000720b */ /* 0x000fe40003f08000 */
        /* <DEDUP_REMOVED lines=12> */
[----:B------:R-:W-:-:S09]  /*1660*/  P2R R17, PR, RZ, 0x2 ;  /* 0x00000002ff117803 */ /* 0x000fd20000000000 */
        /* <DEDUP_REMOVED lines=33> */
[C---:B---3--:R-:W-:Y:S02]  /*1880*/  FSETP.GT.AND P1, PT, R32.reuse, R33, PT ;  /* 0x000000212000720b */ /* 0x048fe40003f24000 */
        /* <DEDUP_REMOVED lines=15> */
[-C--:B----4-:R-:W-:Y:S02]  /*1980*/  FSETP.GEU.AND P1, PT, R35, R20.reuse, PT ;  /* 0x000000142300720b */ /* 0x090fe40003f2e000 */
        /* <DEDUP_REMOVED lines=21> */
[----:B------:R-:W-:Y:S02]  /*1ae0*/  FSETP.GEU.AND P4, PT, R39, R54, PT ;  /* 0x000000362700720b */ /* 0x000fe40003f8e000 */
[----:B------:R-:W-:-:S07]  /*1af0*/  P2R R38, PR, RZ, 0x2 ;  /* 0x00000002ff267803 */ /* 0x000fce0000000000 */
[----:B------:R-:W-:Y:S02]  /*1b00*/  @P1 SEL R53, R53, R40, P0 ;  /* 0x0000002835351207 */ /* 0x000fe40000000000 */
[----:B------:R-:W-:Y:S02]  /*1b10*/  FSETP.GT.AND P1, PT, R43, R42, PT ;  /* 0x0000002a2b00720b */ /* 0x000fe40003f24000 */
[----:B------:R-:W-:-:S04]  /*1b20*/  FSETP.NAN.AND P0, PT, R54, R54, PT ;  /* 0x000000363600720b */ /* 0x000fc80003f08000 */
[----:B------:R-:W-:Y:S02]  /*1b30*/  @P4 SEL R54, R54, R39, P0 ;  /* 0x0000002736364207 */ /* 0x000fe40000000000 */
[----:B------:R-:W-:Y:S02]  /*1b40*/  FSETP.NAN.AND P0, PT, R43, R43, PT ;  /* 0x0000002b2b00720b */ /* 0x000fe40003f08000 */
[----:B------:R-:W-:-:S03]  /*1b50*/  P2R R40, PR, RZ, 0x2 ;  /* 0x00000002ff287803 */ /* 0x000fc60000000000 */
[----:B------:R-:W-:Y:S02]  /*1b60*/  @!P1 FSEL R43, R43, R42, P0 ;  /* 0x0000002a2b2b9208 */ /* 0x000fe40000000000 */
[C---:B------:R-:W-:Y:S02]  /*1b70*/  FSETP.GT.AND P1, PT, R46.reuse, R47, PT ;  /* 0x0000002f2e00720b */ /* 0x040fe40003f24000 */
[----:B------:R-:W-:Y:S02]  /*1b80*/  FSETP.NAN.AND P0, PT, R46, R46, PT ;  /* 0x0000002e2e00720b */ /* 0x000fe40003f08000 */
[----:B------:R-:W-:-:S09]  /*1b90*/  P2R R41, PR, RZ, 0x2 ;  /* 0x00000002ff297803 */ /* 0x000fd20000000000 */
[----:B------:R-:W-:Y:S02]  /*1ba0*/  @!P1 FSEL R46, R46, R47, P0 ;  /* 0x0000002f2e2e9208 */ /* 0x000fe40000000000 */
[-C--:B-----5:R-:W-:Y:S02]  /*1bb0*/  FSETP.GEU.AND P1, PT, R43, R44.reuse, PT ;  /* 0x0000002c2b00720b */ /* 0x0a0fe40003f2e000 */
[----:B------:R-:W-:Y:S02]  /*1bc0*/  FSETP.NAN.AND P0, PT, R44, R44, PT ;  /* 0x0000002c2c00720b */ /* 0x000fe40003f08000 */
[----:B------:R-:W-:-:S09]  /*1bd0*/  P2R R42, PR, RZ, 0x2 ;  /* 0x00000002ff2a7803 */ /* 0x000fd20000000000 */
[----:B------:R-:W-:Y:S02]  /*1be0*/  @P1 FSEL R44, R44, R43, P0 ;  /* 0x0000002b2c2c1208 */ /* 0x000fe40000000000 */
[-C--:B------:R-:W-:Y:S02]  /*1bf0*/  FSETP.GEU.AND P1, PT, R46, R45.reuse, PT ;  /* 0x0000002d2e00720b */ /* 0x080fe40003f2e000 */
[----:B------:R-:W-:Y:S02]  /*1c00*/  FSETP.NAN.AND P0, PT, R45, R45, PT ;  /* 0x0000002d2d00720b */ /* 0x000fe40003f08000 */
[----:B------:R-:W-:Y:S02]  /*1c10*/  P2R R0, PR, RZ, 0x8 ;  /* 0x00000008ff007803 */ /* 0x000fe40000000000 */
[----:B------:R-:W-:Y:S02]  /*1c20*/  FSETP.GEU.AND P3, PT, R44, R55, PT ;  /* 0x000000372c00720b */ /* 0x000fe40003f6e000 */
[----:B------:R-:W-:-:S05]  /*1c30*/  P2R R5, PR, RZ, 0x4 ;  /* 0x00000004ff057803 */ /* 0x000fca0000000000 */
[----:B------:R-:W-:-:S04]  /*1c40*/  @P1 FSEL R45, R45, R46, P0 ;  /* 0x0000002e2d2d1208 */ /* 0x000fc80000000000 */
[----:B------:R-:W-:Y:S02]  /*1c50*/  FSETP.GEU.AND P2, PT, R45, R56, PT ;  /* 0x000000382d00720b */ /* 0x000fe40003f4e000 */
[----:B------:R-:W-:Y:S02]  /*1c60*/  P2R R43, PR, RZ, 0x2 ;  /* 0x00000002ff2b7803 */ /* 0x000fe40000000000 */
[----:B------:R-:W-:Y:S02]  /*1c70*/  FSETP.NAN.AND P0, PT, R55, R55, PT ;  /* 0x000000373700720b */ /* 0x000fe40003f08000 */
[----:B------:R-:W-:Y:S02]  /*1c80*/  FSETP.GT.AND P1, PT, R49, R68, PT ;  /* 0x000000443100720b */ /* 0x000fe40003f24000 */
[----:B------:R-:W-:Y:S02]  /*1c90*/  @P3 SEL R55, R55, R44, P0 ;  /* 0x0000002c37373207 */ /* 0x000fe40000000000 */
[----:B------:R-:W-:-:S04]  /*1ca0*/  FSETP.NAN.AND P0, PT, R56, R56, PT ;  /* 0x000000383800720b */ /* 0x000fc80003f08000 */
[----:B------:R-:W-:Y:S02]  /*1cb0*/  @P2 SEL R56, R56, R45, P0 ;  /* 0x0000002d38382207 */ /* 0x000fe40000000000 */
[C---:B------:R-:W-:Y:S02]  /*1cc0*/  FSETP.NAN.AND P0, PT, R49.reuse, R49, PT ;  /* 0x000000313100720b */ /* 0x040fe40003f08000 */
[----:B------:R-:W-:Y:S02]  /*1cd0*/  P2R R46, PR, RZ, 0x2 ;  /* 0x00000002ff2e7803 */ /* 0x000fe40000000000 */
[----:B------:R-:W-:Y:S02]  /*1ce0*/  @!P1 FSEL R49, R49, R68, P0 ;  /* 0x0000004431319208 */ /* 0x000fe40000000000 */
[C---:B--2---:R-:W-:Y:S02]  /*1cf0*/  FSETP.GT.AND P1, PT, R67.reuse, R48, PT ;  /* 0x000000304300720b */ /* 0x044fe40003f24000 */
        /* <DEDUP_REMOVED lines=11> */
[-C--:B------:R-:W-:Y:S01]  /*1db0*/  FSETP.GEU.AND P1, PT, R50, R57.reuse, PT ;  /* 0x000000393200720b */ /* 0x080fe20003f2e000 */
[----:B------:R-:W0:Y:S01]  /*1dc0*/  S2UR UR5, SR_CgaCtaId ;  /* 0x00000000000579c3 */ /* 0x000e220000008800 */
[----:B------:R-:W-:Y:S02]  /*1dd0*/  FSETP.NAN.AND P0, PT, R57, R57, PT ;  /* 0x000000393900720b */ /* 0x000fe40003f08000 */
[----:B------:R-:W-:-:S09]  /*1de0*/  P2R R45, PR, RZ, 0x4 ;  /* 0x00000004ff2d7803 */ /* 0x000fd20000000000 */
[----:B------:R-:W-:Y:S02]  /*1df0*/  @P1 SEL R57, R57, R50, P0 ;  /* 0x0000003239391207 */ /* 0x000fe40000000000 */
[-C--:B------:R-:W-:Y:S02]  /*1e00*/  FSETP.GEU.AND P0, PT, R58, R59.reuse, PT ;  /* 0x0000003b3a00720b */ /* 0x080fe40003f0e000 */
[----:B------:R-:W-:Y:S01]  /*1e10*/  FSETP.NAN.AND P2, PT, R59, R59, PT ;  /* 0x0000003b3b00720b */ /* 0x000fe20003f48000 */
[----:B------:R-:W-:Y:S01]  /*1e20*/  UMOV UR4, 0x400 ;  /* 0x0000040000047882 */ /* 0x000fe20000000000 */
[----:B------:R-:W-:Y:S02]  /*1e30*/  P2R R39, PR, RZ, 0x10 ;  /* 0x00000010ff277803 */ /* 0x000fe40000000000 */
[----:B------:R-:W-:-:S07]  /*1e40*/  ISETP.NE.AND P4, PT, R66, RZ, PT ;  /* 0x000000ff4200720c */ /* 0x000fce0003f85270 */
[----:B------:R-:W-:Y:S02]  /*1e50*/  @P0 SEL R59, R59, R58, P2 ;  /* 0x0000003a3b3b0207 */ /* 0x000fe40001000000 */
[----:B------:R-:W-:Y:S01]  /*1e60*/  ISETP.NE.AND P2, PT, R64, RZ, PT ;  /* 0x000000ff4000720c */ /* 0x000fe20003f45270 */
[----:B------:R-:W-:Y:S01]  /*1e70*/  IMAD.SHL.U32 R64, R7, 0x40, RZ ;  /* 0x0000004007407824 */ /* 0x000fe200078e00ff */
[----:B0-----:R-:W-:-:S04]  /*1e80*/  UPRMT UR4, UR5, 0x654, UR4 ;  /* 0x0000065405047896 */ /* 0x001fc80008000004 */
[----:B------:R-:W-:-:S04]  /*1e90*/  LOP3.LUT R66, R64, 0xfc0, RZ, 0xc0, !PT ;  /* 0x00000fc040427812 */ /* 0x000fc800078ec0ff */
[C---:B------:R-:W-:Y:S02]  /*1ea0*/  LOP3.LUT R64, R66.reuse, R61, RZ, 0xfc, !PT ;  /* 0x0000003d42407212 */ /* 0x040fe400078efcff */
[----:B------:R-:W-:-:S05]  /*1eb0*/  LEA.HI R61, R66, UR4, RZ, 0x1e ;  /* 0x00000004423d7c11 */ /* 0x000fca000f8ff0ff */
[----:B------:R-:W-:-:S05]  /*1ec0*/  IMAD R66, R64, 0x4, R61 ;  /* 0x0000000440427824 */ /* 0x000fca00078e023d */
[----:B------:R-:W-:Y:S04]  /*1ed0*/  STS [R66], R52 ;  /* 0x0000003442007388 */ /* 0x000fe80000000800 */
[----:B------:R0:W-:Y:S04]  /*1ee0*/  STS [R66+0x10], R51 ;  /* 0x0000103342007388 */ /* 0x0001e80000000800 */
[----:B------:R-:W-:Y:S04]  /*1ef0*/  STS [R66+0x20], R27 ;  /* 0x0000201b42007388 */ /* 0x000fe80000000800 */
[----:B------:R-:W-:Y:S04]  /*1f00*/  STS [R66+0x30], R26 ;  /* 0x0000301a42007388 */ /* 0x000fe80000000800 */
[----:B------:R-:W-:Y:S04]  /*1f10*/  STS [R66+0x40], R25 ;  /* 0x0000401942007388 */ /* 0x000fe80000000800 */
[----:B------:R1:W-:Y:S04]  /*1f20*/  STS [R66+0x50], R24 ;  /* 0x0000501842007388 */ /* 0x0003e80000000800 */
[----:B------:R-:W-:Y:S04]  /*1f30*/  STS [R66+0x60], R23 ;  /* 0x0000601742007388 */ /* 0x000fe80000000800 */
[----:B------:R-:W-:Y:S04]  /*1f40*/  STS [R66+0x70], R22 ;  /* 0x0000701642007388 */ /* 0x000fe80000000800 */
[----:B------:R-:W-:Y:S04]  /*1f50*/  STS [R66+0x80], R21 ;  /* 0x0000801542007388 */ /* 0x000fe80000000800 */
[----:B------:R2:W-:Y:S04]  /*1f60*/  STS [R66+0x90], R20 ;  /* 0x0000901442007388 */ /* 0x0005e80000000800 */
[----:B------:R3:W-:Y:S04]  /*1f70*/  STS [R66+0xa0], R53 ;  /* 0x0000a03542007388 */ /* 0x0007e80000000800 */
[----:B------:R-:W-:Y:S04]  /*1f80*/  STS [R66+0xb0], R54 ;  /* 0x0000b03642007388 */ /* 0x000fe80000000800 */
[----:B------:R-:W-:Y:S04]  /*1f90*/  STS [R66+0xc0], R55 ;  /* 0x0000c03742007388 */ /* 0x000fe80000000800 */
[----:B------:R-:W-:Y:S04]  /*1fa0*/  STS [R66+0xd0], R56 ;  /* 0x0000d03842007388 */ /* 0x000fe80000000800 */
[----:B------:R-:W-:Y:S04]  /*1fb0*/  STS [R66+0xe0], R57 ;  /* 0x0000e03942007388 */ /* 0x000fe80000000800 */
[----:B------:R4:W-:Y:S01]  /*1fc0*/  STS [R66+0xf0], R59 ;  /* 0x0000f03b42007388 */ /* 0x0009e20000000800 */
[C---:B0-----:R-:W-:Y:S01]  /*1fd0*/  IMAD.SHL.U32 R51, R7.reuse, 0x4, RZ ;  /* 0x0000000407337824 */ /* 0x041fe200078e00ff */
[----:B------:R-:W-:-:S04]  /*1fe0*/  LOP3.LUT R52, R7, 0xf0, RZ, 0xc0, !PT ;  /* 0x000000f007347812 */ /* 0x000fc800078ec0ff */
[----:B------:R-:W-:Y:S01]  /*1ff0*/  LOP3.LUT R67, R51, 0x3fc, RZ, 0xc0, !PT ;  /* 0x000003fc33437812 */ /* 0x000fe200078ec0ff */
[----:B------:R-:W-:Y:S01]  /*2000*/  VIADD R52, R52, UR4 ;  /* 0x0000000434347c36 */ /* 0x000fe20008000000 */
[----:B-1----:R-:W-:-:S03]  /*2010*/  LOP3.LUT R24, R8, 0x3c, R51, 0xf8, !PT ;  /* 0x0000003c08187812 */ /* 0x002fc600078ef833 */
[----:B--2---:R-:W-:Y:S01]  /*2020*/  IMAD R20, R67, 0x4, R52 ;  /* 0x0000000443147824 */ /* 0x004fe200078e0234 */
[----:B------:R-:W-:Y:S01]  /*2030*/  SHF.R.S32.HI R21, RZ, 0x1f, R24 ;  /* 0x0000001fff157819 */ /* 0x000fe20000011418 */
[----:B---3--:R-:W0:Y:S03]  /*2040*/  LDC.64 R52, c[0x0][0x218] ;  /* 0x00008600ff347b82 */ /* 0x008e260000000a00 */
[----:B------:R-:W-:-:S05]  /*2050*/  LEA.HI R25, R21, R24, RZ, 0x6 ;  /* 0x0000001815197211 */ /* 0x000fca00078f30ff */
[----:B------:R-:W-:Y:S01]  /*2060*/  BAR.SYNC.DEFER_BLOCKING 0x0 ;  /* 0x0000000000007b1d */ /* 0x000fe20000010000 */
[----:B------:R-:W-:Y:S02]  /*2070*/  P2R R50, PR, RZ, 0x2 ;  /* 0x00000002ff327803 */ /* 0x000fe40000000000 */
[----:B------:R-:W-:Y:S02]  /*2080*/  ISETP.NE.AND P1, PT, R63, RZ, PT ;  /* 0x000000ff3f00720c */ /* 0x000fe40003f25270 */
[----:B------:R-:W-:Y:S01]  /*2090*/  SHF.R.U32.HI R27, RZ, 0x4, R7 ;  /* 0x00000004ff1b7819 */ /* 0x000fe20000011607 */
[----:B------:R-:W-:Y:S01]  /*20a0*/  IMAD.SHL.U32 R26, R25, 0x400, RZ ;  /* 0x00000400191a7824 */ /* 0x000fe200078e00ff */
[----:B------:R-:W-:Y:S01]  /*20b0*/  P2R R44, PR, RZ, 0x8 ;  /* 0x00000008ff2c7803 */ /* 0x000fe20000000000 */
[----:B------:R-:W1:Y:S01]  /*20c0*/  LDS.128 R20, [R20] ;  /* 0x0000000014147984 */ /* 0x000e620000000c00 */
[----:B------:R-:W-:Y:S02]  /*20d0*/  ISETP.NE.AND P3, PT, R65, RZ, PT ;  /* 0x000000ff4100720c */ /* 0x000fe40003f65270 */
[----:B------:R-:W-:-:S02]  /*20e0*/  P2R R58, PR, RZ, 0x2 ;  /* 0x00000002ff3a7803 */ /* 0x000fc40000000000 */
[----:B------:R-:W-:Y:S02]  /*20f0*/  LOP3.LUT R65, R25, 0xffffffc0, RZ, 0xc0, !PT ;  /* 0xffffffc019417812 */ /* 0x000fe400078ec0ff */
[----:B------:R-:W-:Y:S02]  /*2100*/  ISETP.NE.AND P1, PT, R60, RZ, PT ;  /* 0x000000ff3c00720c */ /* 0x000fe40003f25270 */
[----:B------:R-:W-:Y:S02]  /*2110*/  SGXT.U32 R25, R27, 0x4 ;  /* 0x000000041b19781a */ /* 0x000fe40000000000 */
[----:B------:R-:W-:Y:S02]  /*2120*/  P2R R60, PR, RZ, 0x1 ;  /* 0x00000001ff3c7803 */ /* 0x000fe40000000000 */
[----:B------:R-:W-:Y:S02]  /*2130*/  ISETP.NE.AND P0, PT, R62, RZ, PT ;  /* 0x000000ff3e00720c */ /* 0x000fe40003f05270 */
[----:B------:R-:W-:-:S02]  /*2140*/  SEL R62, RZ, 0x1, !P5 ;  /* 0x00000001ff3e7807 */ /* 0x000fc40006800000 */
[----:B------:R-:W-:Y:S02]  /*2150*/  LOP3.LUT R26, R26, 0xffff0000, RZ, 0xc0, !PT ;  /* 0xffff00001a1a7812 */ /* 0x000fe400078ec0ff */
[----:B----4-:R-:W-:Y:S02]  /*2160*/  LOP3.LUT R66, R6, R25, RZ, 0xfc, !PT ;  /* 0x0000001906427212 */ /* 0x010fe400078efcff */
[----:B------:R-:W-:Y:S02]  /*2170*/  ISETP.GE.AND P5, PT, R24, 0x100, PT ;  /* 0x000001001800780c */ /* 0x000fe40003fa6270 */
[----:B------:R-:W-:Y:S02]  /*2180*/  SEL R63, RZ, 0x1, !P6 ;  /* 0x00000001ff3f7807 */ /* 0x000fe40007000000 */
[----:B------:R-:W-:Y:S02]  /*2190*/  IADD3 R65, R26, R24, -R65 ;  /* 0x000000181a417210 */ /* 0x000fe40007ffe841 */
[----:B------:R-:W-:-:S02]  /*21a0*/  ISETP.LT.AND P6, PT, R66, 0x400, !P5 ;  /* 0x000004004200780c */ /* 0x000fc40006fc1270 */
[----:B------:R-:W-:Y:S01]  /*21b0*/  LOP3.LUT R24, R67, 0x400, RZ, 0xfc, !PT ;  /* 0x0000040043187812 */ /* 0x000fe200078efcff */
[----:B------:R-:W-:-:S03]  /*21c0*/  IMAD R55, R66, 0x40, R65 ;  /* 0x0000004042377824 */ /* 0x000fc600078e0241 */
[----:B------:R-:W-:Y:S01]  /*21d0*/  SHF.R.U32.HI R24, RZ, 0x2, R24 ;  /* 0x00000002ff187819 */ /* 0x000fe20000011618 */
[----:B0-----:R-:W-:-:S03]  /*21e0*/  IMAD.WIDE R54, R55, 0x4, R52 ;  /* 0x0000000437367825 */ /* 0x001fc600078e0234 */
[----:B------:R-:W-:-:S03]  /*21f0*/  LOP3.LUT R24, R24, 0x1f0, RZ, 0xc0, !PT ;  /* 0x000001f018187812 */ /* 0x000fc600078ec0ff */
[----:B-1----:R0:W-:Y:S02]  /*2200*/  @P6 STG.E.128 desc[UR6][R54.64], R20 ;  /* 0x0000001436006986 */ /* 0x0021e4000c101d06 */
[----:B------:R-:W-:-:S04]  /*2210*/  VIADD R24, R24, UR4 ;  /* 0x0000000418187c36 */ /* 0x000fc80008000000 */
[----:B------:R-:W-:-:S06]  /*2220*/  IMAD R24, R67, 0x4, R24 ;  /* 0x0000000443187824 */ /* 0x000fcc00078e0218 */
[----:B------:R-:W1:Y:S01]  /*2230*/  LDS.128 R24, [R24+0x1000] ;  /* 0x0010000018187984 */ /* 0x000e620000000c00 */
[----:B0-----:R-:W-:-:S04]  /*2240*/  LOP3.LUT R20, R67, 0x800, RZ, 0xfc, !PT ;  /* 0x0000080043147812 */ /* 0x001fc800078efcff */
[----:B------:R-:W-:-:S04]  /*2250*/  SHF.R.U32.HI R20, RZ, 0x2, R20 ;  /* 0x00000002ff147819 */ /* 0x000fc80000011614 */
[----:B------:R-:W-:-:S05]  /*2260*/  LOP3.LUT R20, R20, 0x2f0, RZ, 0xc0, !PT ;  /* 0x000002f014147812 */ /* 0x000fca00078ec0ff */
[----:B------:R-:W-:-:S04]  /*2270*/  VIADD R20, R20, UR4 ;  /* 0x0000000414147c36 */ /* 0x000fc80008000000 */
[----:B------:R-:W-:-:S06]  /*2280*/  IMAD R20, R67, 0x4, R20 ;  /* 0x0000000443147824 */ /* 0x000fcc00078e0214 */
[----:B------:R-:W0:Y:S01]  /*2290*/  LDS.128 R20, [R20+0x2000] ;  /* 0x0020000014147984 */ /* 0x000e220000000c00 */
[----:B------:R-:W-:-:S04]  /*22a0*/  LOP3.LUT R68, R66, 0x10, RZ, 0xfc, !PT ;  /* 0x0000001042447812 */ /* 0x000fc800078efcff */
[C---:B------:R-:W-:Y:S01]  /*22b0*/  ISETP.LT.AND P6, PT, R68.reuse, 0x400, !P5 ;  /* 0x000004004400780c */ /* 0x040fe20006fc1270 */
[----:B------:R-:W-:Y:S01]  /*22c0*/  IMAD R57, R68, 0x40, R65 ;  /* 0x0000004044397824 */ /* 0x000fe200078e0241 */
[----:B------:R-:W-:-:S03]  /*22d0*/  LOP3.LUT R68, R66, 0x20, RZ, 0xfc, !PT ;  /* 0x0000002042447812 */ /* 0x000fc600078efcff */
[----:B------:R-:W-:-:S08]  /*22e0*/  IMAD.WIDE R56, R57, 0x4, R52 ;  /* 0x0000000439387825 */ /* 0x000fd000078e0234 */
[----:B-1----:R-:W-:Y:S01]  /*22f0*/  @P6 STG.E.128 desc[UR6][R56.64], R24 ;  /* 0x0000001838006986 */ /* 0x002fe2000c101d06 */
[C---:B------:R-:W-:Y:S01]  /*2300*/  ISETP.LT.AND P6, PT, R68.reuse, 0x400, !P5 ;  /* 0x000004004400780c */ /* 0x040fe20006fc1270 */
[----:B------:R-:W-:Y:S01]  /*2310*/  IMAD R55, R68, 0x40, R65 ;  /* 0x0000004044377824 */ /* 0x000fe200078e0241 */
[----:B------:R-:W-:-:S03]  /*2320*/  P2R R59, PR, RZ, 0x20 ;  /* 0x00000020ff3b7803 */ /* 0x000fc60000000000 */
[----:B------:R-:W-:Y:S01]  /*2330*/  IMAD.WIDE R54, R55, 0x4, R52 ;  /* 0x0000000437367825 */ /* 0x000fe200078e0234 */
[----:B------:R-:W-:-:S07]  /*2340*/  ISETP.NE.AND P5, PT, R2, RZ, PT ;  /* 0x000000ff0200720c */ /* 0x000fce0003fa5270 */
[----:B0-----:R0:W-:Y:S01]  /*2350*/  @P6 STG.E.128 desc[UR6][R54.64], R20 ;  /* 0x0000001436006986 */ /* 0x0011e2000c101d06 */
[----:B------:R-:W-:Y:S02]  /*2360*/  ISETP.NE.AND P6, PT, R29, RZ, PT ;  /* 0x000000ff1d00720c */ /* 0x000fe40003fc5270 */
[----:B------:R-:W-:Y:S02]  /*2370*/  SEL R29, RZ, 0x1, !P5 ;  /* 0x00000001ff1d7807 */ /* 0x000fe40006800000 */
[----:B------:R-:W-:-:S04]  /*2380*/  ISETP.NE.AND P5, PT, R17, RZ, PT ;  /* 0x000000ff1100720c */ /* 0x000fc80003fa5270 */
[----:B------:R-:W-:Y:S02]  /*2390*/  P2R R17, PR, RZ, 0x20 ;  /* 0x00000020ff117803 */ /* 0x000fe40000000000 */
[----:B------:R-:W-:-:S04]  /*23a0*/  ISETP.NE.AND P5, PT, R3, RZ, PT ;  /* 0x000000ff0300720c */ /* 0x000fc80003fa5270 */
[----:B0-----:R-:W-:Y:S02]  /*23b0*/  P2R R20, PR, RZ, 0x20 ;  /* 0x00000020ff147803 */ /* 0x001fe40000000000 */
[----:B------:R-:W-:-:S04]  /*23c0*/  ISETP.NE.AND P5, PT, R4, RZ, PT ;  /* 0x000000ff0400720c */ /* 0x000fc80003fa5270 */
[----:B------:R-:W-:Y:S02]  /*23d0*/  P2R R21, PR, RZ, 0x20 ;  /* 0x00000020ff157803 */ /* 0x000fe40000000000 */
        /* <DEDUP_REMOVED lines=28> */
[----:B------:R-:W-:Y:S02]  /*25a0*/  ISETP.NE.AND P5, PT, R15, RZ, PT ;  /* 0x000000ff0f00720c */ /* 0x000fe40003fa5270 */
[----:B------:R-:W-:Y:S02]  /*25b0*/  SEL R57, RZ, 0x1, !P1 ;  /* 0x00000001ff397807 */ /* 0x000fe40004800000 */
[----:B------:R-:W-:Y:S02]  /*25c0*/  ISETP.NE.AND P1, PT, R58, RZ, PT ;  /* 0x000000ff3a00720c */ /* 0x000fe40003f25270 */
        /* <DEDUP_REMOVED lines=14> */
[----:B------:R-:W-:Y:S02]  /*26b0*/  SEL R4, RZ, 0x1, !P5 ;  /* 0x00000001ff047807 */ /* 0x000fe40006800000 */
        /* <DEDUP_REMOVED lines=11> */
[----:B------:R-:W-:Y:S02]  /*2770*/  SEL R63, R63, 0x2, P5 ;  /* 0x000000023f3f7807 */ /* 0x000fe40002800000 */
[----:B------:R-:W-:-:S04]  /*2780*/  ISETP.NE.AND P5, PT, R58, RZ, PT ;  /* 0x000000ff3a00720c */ /* 0x000fc80003fa5270 */
[----:B------:R-:W-:Y:S02]  /*2790*/  SEL R62, R62, 0x2, P5 ;  /* 0x000000023e3e7807 */ /* 0x000fe40002800000 */
[----:B------:R-:W-:Y:S02]  /*27a0*/  ISETP.NE.AND P5, PT, R68, RZ, PT ;  /* 0x000000ff4400720c */ /* 0x000fe40003fa5270 */
[----:B------:R-:W-:Y:S02]  /*27b0*/  SEL R56, RZ, 0x1, !P6 ;  /* 0x00000001ff387807 */ /* 0x000fe40007000000 */
[----:B------:R-:W-:Y:S02]  /*27c0*/  SEL R57, R57, 0x2, P5 ;  /* 0x0000000239397807 */ /* 0x000fe40002800000 */
[----:B------:R-:W-:-:S04]  /*27d0*/  ISETP.NE.AND P5, PT, R69, RZ, PT ;  /* 0x000000ff4500720c */ /* 0x000fc80003fa5270 */
[----:B------:R-:W-:Y:S02]  /*27e0*/  SEL R56, R56, 0x2, P5 ;  /* 0x0000000238387807 */ /* 0x000fe40002800000 */
[----:B------:R-:W-:Y:S02]  /*27f0*/  ISETP.NE.AND P5, PT, R12, RZ, PT ;  /* 0x000000ff0c00720c */ /* 0x000fe40003fa5270 */
[----:B------:R-:W-:Y:S02]  /*2800*/  SEL R27, RZ, 0x1, !P0 ;  /* 0x00000001ff1b7807 */ /* 0x000fe40004000000 */
[----:B------:R-:W-:Y:S02]  /*2810*/  SEL R29, R29, 0x2, P5 ;  /* 0x000000021d1d7807 */ /* 0x000fe40002800000 */
[----:B------:R-:W-:Y:S02]  /*2820*/  ISETP.NE.AND P5, PT, R11, RZ, PT ;  /* 0x000000ff0b00720c */ /* 0x000fe40003fa5270 */
[----:B------:R-:W-:-:S02]  /*2830*/  SEL R26, RZ, 0x1, !P1 ;  /* 0x00000001ff1a7807 */ /* 0x000fc40004800000 */
        /* <DEDUP_REMOVED lines=10> */
[----:B------:R-:W-:-:S04]  /*28e0*/  ISETP.NE.AND P5, PT, R31, RZ, PT ;  /* 0x000000ff1f00720c */ /* 0x000fc80003fa5270 */
        /* <DEDUP_REMOVED lines=9> */
[----:B------:R-:W-:-:S04]  /*2980*/  LOP3.LUT R10, R67, 0xc00, RZ, 0xfc, !PT ;  /* 0x00000c00430a7812 */ /* 0x000fc800078efcff */
[----:B------:R-:W-:-:S04]  /*2990*/  SHF.R.U32.HI R10, RZ, 0x2, R10 ;  /* 0x00000002ff0a7819 */ /* 0x000fc8000001160a */
[----:B------:R-:W-:Y:S02]  /*29a0*/  LOP3.LUT R10, R10, 0x3f0, RZ, 0xc0, !PT ;  /* 0x000003f00a0a7812 */ /* 0x000fe400078ec0ff */
[----:B------:R-:W-:-:S03]  /*29b0*/  ISETP.NE.AND P4, PT, R33, RZ, PT ;  /* 0x000000ff2100720c */ /* 0x000fc60003f85270 */
[----:B------:R-:W-:Y:S01]  /*29c0*/  VIADD R10, R10, UR4 ;  /* 0x000000040a0a7c36 */ /* 0x000fe20008000000 */
[----:B------:R-:W-:Y:S02]  /*29d0*/  SEL R33, R11, 0x3, P4 ;  /* 0x000000030b217807 */ /* 0x000fe40002000000 */
[----:B------:R-:W-:Y:S01]  /*29e0*/  ISETP.NE.AND P6, PT, R38, RZ, PT ;  /* 0x000000ff2600720c */ /* 0x000fe20003fc5270 */
[----:B------:R-:W-:Y:S01]  /*29f0*/  IMAD R10, R67, 0x4, R10 ;  /* 0x00000004430a7824 */ /* 0x000fe200078e020a */
[----:B------:R-:W-:Y:S02]  /*2a00*/  ISETP.NE.AND P4, PT, R39, RZ, PT ;  /* 0x000000ff2700720c */ /* 0x000fe40003f85270 */
[----:B------:R-:W-:Y:S02]  /*2a10*/  ISETP.NE.AND P5, PT, R23, RZ, PT ;  /* 0x000000ff1700720c */ /* 0x000fe40003fa5270 */
[----:B------:R-:W-:Y:S02]  /*2a20*/  SEL R35, R12, 0x3, P6 ;  /* 0x000000030c237807 */ /* 0x000fe40003000000 */
[----:B------:R-:W-:-:S02]  /*2a30*/  SEL R37, R13, 0x3, P4 ;  /* 0x000000030d257807 */ /* 0x000fc40002000000 */
[----:B------:R-:W0:Y:S01]  /*2a40*/  LDS.128 R12, [R10+0x3000] ;  /* 0x003000000a0c7984 */ /* 0x000e220000000c00 */
[----:B------:R-:W-:Y:S02]  /*2a50*/  SEL R5, R63, 0x3, P5 ;  /* 0x000000033f057807 */ /* 0x000fe40002800000 */
[----:B------:R-:W-:-:S04]  /*2a60*/  ISETP.NE.AND P5, PT, R22, RZ, PT ;  /* 0x000000ff1600720c */ /* 0x000fc80003fa5270 */
[----:B------:R-:W-:Y:S02]  /*2a70*/  SEL R9, R62, 0x3, P5 ;  /* 0x000000033e097807 */ /* 0x000fe40002800000 */
[----:B------:R-:W-:-:S04]  /*2a80*/  ISETP.NE.AND P5, PT, R21, RZ, PT ;  /* 0x000000ff1500720c */ /* 0x000fc80003fa5270 */
[----:B------:R-:W-:Y:S02]  /*2a90*/  SEL R57, R57, 0x3, P5 ;  /* 0x0000000339397807 */ /* 0x000fe40002800000 */
[----:B------:R-:W-:-:S04]  /*2aa0*/  ISETP.NE.AND P5, PT, R20, RZ, PT ;  /* 0x000000ff1400720c */ /* 0x000fc80003fa5270 */
[----:B------:R-:W-:Y:S02]  /*2ab0*/  SEL R21, R56, 0x3, P5 ;  /* 0x0000000338157807 */ /* 0x000fe40002800000 */
[----:B------:R-:W-:Y:S02]  /*2ac0*/  ISETP.NE.AND P5, PT, R17, RZ, PT ;  /* 0x000000ff1100720c */ /* 0x000fe40003fa5270 */
[----:B------:R-:W-:Y:S02]  /*2ad0*/  LOP3.LUT R66, R66, 0x30, RZ, 0xfc, !PT ;  /* 0x0000003042427812 */ /* 0x000fe400078efcff */
[----:B------:R-:W-:Y:S02]  /*2ae0*/  SEL R29, R29, 0x3, P5 ;  /* 0x000000031d1d7807 */ /* 0x000fe40002800000 */
[----:B------:R-:W-:-:S04]  /*2af0*/  ISETP.NE.AND P5, PT, R59, RZ, PT ;  /* 0x000000ff3b00720c */ /* 0x000fc80003fa5270 */
[C---:B------:R-:W-:Y:S01]  /*2b00*/  ISETP.LT.AND P5, PT, R66.reuse, 0x400, !P5 ;  /* 0x000004004200780c */ /* 0x040fe20006fa1270 */
[----:B------:R-:W-:-:S04]  /*2b10*/  IMAD R65, R66, 0x40, R65 ;  /* 0x0000004042417824 */ /* 0x000fc800078e0241 */
[----:B------:R-:W-:-:S04]  /*2b20*/  IMAD.WIDE R52, R65, 0x4, R52 ;  /* 0x0000000441347825 */ /* 0x000fc800078e0234 */
[----:B------:R-:W-:-:S04]  /*2b30*/  IMAD.SHL.U32 R11, R7, 0x10, RZ ;  /* 0x00000010070b7824 */ /* 0x000fc800078e00ff */
[----:B0-----:R-:W-:Y:S01]  /*2b40*/  @P5 STG.E.128 desc[UR6][R52.64], R12 ;  /* 0x0000000c34005986 */ /* 0x001fe2000c101d06 */
[----:B------:R-:W-:-:S04]  /*2b50*/  LOP3.LUT R8, R8, 0x30, R11, 0xf8, !PT ;  /* 0x0000003008087812 */ /* 0x000fc800078ef80b */
[----:B------:R-:W-:Y:S02]  /*2b60*/  SHF.R.S32.HI R17, RZ, 0x1f, R8 ;  /* 0x0000001fff117819 */ /* 0x000fe40000011408 */
[----:B------:R-:W-:Y:S02]  /*2b70*/  SHF.R.U32.HI R7, RZ, 0x2, R7 ;  /* 0x00000002ff077819 */ /* 0x000fe40000011607 */
[----:B------:R-:W-:Y:S02]  /*2b80*/  LEA.HI R17, R17, R8, RZ, 0x6 ;  /* 0x0000000811117211 */ /* 0x000fe400078f30ff */
[----:B------:R-:W-:Y:S02]  /*2b90*/  ISETP.NE.AND P1, PT, R19, RZ, PT ;  /* 0x000000ff1300720c */ /* 0x000fe40003f25270 */
[----:B------:R-:W-:Y:S02]  /*2ba0*/  SGXT.U32 R7, R7, 0x6 ;  /* 0x000000060707781a */ /* 0x000fe40000000000 */
[----:B------:R-:W-:-:S02]  /*2bb0*/  LOP3.LUT R19, R17, 0xffffffc0, RZ, 0xc0, !PT ;  /* 0xffffffc011137812 */ /* 0x000fc400078ec0ff */
[----:B------:R-:W-:Y:S02]  /*2bc0*/  ISETP.NE.AND P0, PT, R18, RZ, PT ;  /* 0x000000ff1200720c */ /* 0x000fe40003f05270 */
[----:B------:R-:W-:Y:S02]  /*2bd0*/  ISETP.NE.AND P2, PT, R28, RZ, PT ;  /* 0x000000ff1c00720c */ /* 0x000fe40003f45270 */
[----:B------:R-:W-:Y:S02]  /*2be0*/  ISETP.NE.AND P3, PT, R32, RZ, PT ;  /* 0x000000ff2000720c */ /* 0x000fe40003f65270 */
[----:B------:R-:W-:Y:S02]  /*2bf0*/  ISETP.NE.AND P6, PT, R49, RZ, PT ;  /* 0x000000ff3100720c */ /* 0x000fe40003fc5270 */
[----:B------:R-:W-:Y:S01]  /*2c00*/  ISETP.NE.AND P5, PT, R48, RZ, PT ;  /* 0x000000ff3000720c */ /* 0x000fe20003fa5270 */
[----:B------:R-:W-:Y:S01]  /*2c10*/  IMAD.IADD R64, R64, 0x1, R61 ;  /* 0x0000000140407824 */ /* 0x000fe200078e023d */
[----:B------:R-:W-:Y:S01]  /*2c20*/  BAR.SYNC.DEFER_BLOCKING 0x0 ;  /* 0x0000000000007b1d */ /* 0x000fe20000010000 */
[----:B------:R-:W-:Y:S01]  /*2c30*/  LOP3.LUT R7, R6, R7, RZ, 0xfc, !PT ;  /* 0x0000000706077212 */ /* 0x000fe200078efcff */
[----:B------:R-:W-:Y:S01]  /*2c40*/  IMAD.IADD R6, R8, 0x1, -R19 ;  /* 0x0000000108067824 */ /* 0x000fe200078e0a13 */
[----:B------:R-:W-:-:S02]  /*2c50*/  SEL R27, R27, 0x3, P0 ;  /* 0x000000031b1b7807 */ /* 0x000fc40000000000 */
[----:B------:R-:W-:Y:S02]  /*2c60*/  SEL R23, R26, 0x3, P1 ;  /* 0x000000031a177807 */ /* 0x000fe40000800000 */
[----:B------:R-:W-:Y:S02]  /*2c70*/  SEL R25, R25, 0x3, P2 ;  /* 0x0000000319197807 */ /* 0x000fe40001000000 */
[----:B------:R-:W-:Y:S02]  /*2c80*/  SEL R31, R24, 0x3, P3 ;  /* 0x00000003181f7807 */ /* 0x000fe40001800000 */
[----:B------:R-:W-:Y:S02]  /*2c90*/  LOP3.LUT R11, R11, 0xff0, RZ, 0xc0, !PT ;  /* 0x00000ff00b0b7812 */ /* 0x000fe400078ec0ff */
[----:B------:R-:W-:Y:S02]  /*2ca0*/  LOP3.LUT R10, R51, 0x3f0, RZ, 0xc0, !PT ;  /* 0x000003f0330a7812 */ /* 0x000fe400078ec0ff */
[----:B------:R-:W-:-:S02]  /*2cb0*/  ISETP.NE.AND P0, PT, R60, RZ, PT ;  /* 0x000000ff3c00720c */ /* 0x000fc40003f05270 */
[----:B------:R-:W-:Y:S02]  /*2cc0*/  ISETP.NE.AND P1, PT, R50, RZ, PT ;  /* 0x000000ff3200720c */ /* 0x000fe40003f25270 */
[----:B------:R-:W-:Y:S02]  /*2cd0*/  ISETP.NE.AND P2, PT, R45, RZ, PT ;  /* 0x000000ff2d00720c */ /* 0x000fe40003f45270 */
[----:B------:R-:W-:Y:S02]  /*2ce0*/  ISETP.NE.AND P3, PT, R44, RZ, PT ;  /* 0x000000ff2c00720c */ /* 0x000fe40003f65270 */
[----:B------:R-:W-:Y:S02]  /*2cf0*/  SEL R3, R3, 0x2, P5 ;  /* 0x0000000203037807 */ /* 0x000fe40002800000 */
[----:B------:R-:W-:Y:S01]  /*2d00*/  SEL R0, R0, 0x2, P6 ;  /* 0x0000000200007807 */ /* 0x000fe20003000000 */
[C---:B------:R-:W-:Y:S01]  /*2d10*/  IMAD R6, R7.reuse, 0x40, R6 ;  /* 0x0000004007067824 */ /* 0x040fe200078e0206 */
[----:B------:R-:W-:Y:S01]  /*2d20*/  ISETP.GE.AND P4, PT, R7, 0x400, PT ;  /* 0x000004000700780c */ /* 0x000fe20003f86270 */
[----:B------:R0:W-:Y:S01]  /*2d30*/  STS.U8 [R64], R5 ;  /* 0x0000000540007388 */ /* 0x0001e20000000000 */
[----:B------:R-:W-:Y:S01]  /*2d40*/  IADD3 R10, R11, UR4, R10 ;  /* 0x000000040b0a7c10 */ /* 0x000fe2000fffe00a */
[----:B------:R-:W-:Y:S01]  /*2d50*/  IMAD.SHL.U32 R17, R17, 0x400, RZ ;  /* 0x0000040011117824 */ /* 0x000fe200078e00ff */
[----:B------:R-:W-:Y:S01]  /*2d60*/  SEL R7, R4, 0x3, P2 ;  /* 0x0000000304077807 */ /* 0x000fe20001000000 */
[----:B------:R1:W-:Y:S01]  /*2d70*/  STS.U8 [R64+0x4], R9 ;  /* 0x0000040940007388 */ /* 0x0003e20000000000 */
[----:B------:R-:W-:Y:S01]  /*2d80*/  SEL R11, R0, 0x3, P0 ;  /* 0x00000003000b7807 */ /* 0x000fe20000000000 */
[----:B------:R-:W-:Y:S01]  /*2d90*/  ULDC.64 UR4, c[0x0][0x220] ;  /* 0x0000880000047ab9 */ /* 0x000fe20000000a00 */
[----:B0-----:R-:W-:-:S02]  /*2da0*/  SEL R5, R2, 0x3, P3 ;  /* 0x0000000302057807 */ /* 0x001fc40001800000 */
[----:B-1----:R-:W-:Y:S01]  /*2db0*/  SEL R9, R3, 0x3, P1 ;  /* 0x0000000303097807 */ /* 0x002fe20000800000 */
[----:B------:R0:W-:Y:S04]  /*2dc0*/  STS.U8 [R64+0x8], R57 ;  /* 0x0000083940007388 */ /* 0x0001e80000000000 */
        /* <DEDUP_REMOVED lines=12> */
[----:B------:R0:W-:Y:S01]  /*2e90*/  STS.U8 [R64+0x3c], R11 ;  /* 0x00003c0b40007388 */ /* 0x0001e20000000000 */
[----:B------:R-:W-:Y:S01]  /*2ea0*/  LOP3.LUT R17, R17, 0xffff0000, RZ, 0xc0, !PT ;  /* 0xffff000011117812 */ /* 0x000fe200078ec0ff */
[----:B------:R-:W-:Y:S01]  /*2eb0*/  BAR.SYNC.DEFER_BLOCKING 0x0 ;  /* 0x0000000000007b1d */ /* 0x000fe20000010000 */
[----:B------:R-:W-:-:S03]  /*2ec0*/  ISETP.LT.AND P4, PT, R8, 0x100, !P4 ;  /* 0x000001000800780c */ /* 0x000fc60006781270 */
[----:B------:R-:W-:-:S05]  /*2ed0*/  IMAD.IADD R6, R6, 0x1, R17 ;  /* 0x0000000106067824 */ /* 0x000fca00078e0211 */
[----:B------:R-:W-:-:S04]  /*2ee0*/  IADD3 R2, P0, R6, UR4, RZ ;  /* 0x0000000406027c10 */ /* 0x000fc8000ff1e0ff */
[----:B------:R-:W-:Y:S01]  /*2ef0*/  LEA.HI.X.SX32 R3, R6, UR5, 0x1, P0 ;  /* 0x0000000506037c11 */ /* 0x000fe200080f0eff */
[----:B0-----:R-:W-:Y:S08]  /*2f00*/  @!P4 EXIT ;  /* 0x000000000000c94d */ /* 0x001ff00003800000 */
[----:B------:R-:W0:Y:S04]  /*2f10*/  LDS.128 R8, [R10] ;  /* 0x000000000a087984 */ /* 0x000e280000000c00 */
[----:B0-----:R-:W-:Y:S01]  /*2f20*/  STG.E.128 desc[UR6][R2.64], R8 ;  /* 0x0000000802007986 */ /* 0x001fe2000c101d06 */
[----:B------:R-:W-:Y:S05]  /*2f30*/  EXIT ;  /* 0x000000000000794d */ /* 0x000fea0003800000 */
.L_x_0:
[----:B------:R-:W-:-:S00]  /*2f40*/  BRA `(.L_x_0) ;  /* 0xfffffffc00fc7947 */ /* 0x000fc0000383ffff */
[----:B------:R-:W-:-:S00]  /*2f50*/  NOP ;  /* 0x0000000000007918 */ /* 0x000fc00000000000 */
        /* <DEDUP_REMOVED lines=10> */
.L_x_1:


//--------------------- .nv.shared.triton_poi_fused_max_pool2d_with_indices_11 --------------------------
	.section	.nv.shared.triton_poi_fused_max_pool2d_with_indices_11,"aw",@nobits
	.sectionflags	@""
	.align	16
	.zero		1024


//--------------------- .nv.constant0.triton_poi_fused_max_pool2d_with_indices_11 --------------------------
	.section	.nv.constant0.triton_poi_fused_max_pool2d_with_indices_11,"a",@progbits
	.sectionflags	@""
	.align	4
.nv.constant0.triton_poi_fused_max_pool2d_with_indices_11:
	.zero		560
